//
// Generated by NVIDIA NVVM Compiler
//
// Compiler Build ID: CL-36424714
// Cuda compilation tools, release 13.0, V13.0.88
// Based on NVVM 20.0.0
//

.version 9.0
.target sm_100
.address_size 64

	// .globl	_Z9vectorSumPfS_S_i

.visible .entry _Z9vectorSumPfS_S_i(
	.param .u64 .ptr .align 1 _Z9vectorSumPfS_S_i_param_0,
	.param .u64 .ptr .align 1 _Z9vectorSumPfS_S_i_param_1,
	.param .u64 .ptr .align 1 _Z9vectorSumPfS_S_i_param_2,
	.param .u32 _Z9vectorSumPfS_S_i_param_3
)
{
	.reg .pred 	%p<2>;
	.reg .b32 	%r<6>;
	.reg .b32 	%f<4>;
	.reg .b64 	%rd<11>;

	ld.param.u64 	%rd1, [_Z9vectorSumPfS_S_i_param_0];
	ld.param.u64 	%rd2, [_Z9vectorSumPfS_S_i_param_1];
	ld.param.u64 	%rd3, [_Z9vectorSumPfS_S_i_param_2];
	ld.param.u32 	%r2, [_Z9vectorSumPfS_S_i_param_3];
	mov.u32 	%r3, %ctaid.x;
	mov.u32 	%r4, %ntid.x;
	mov.u32 	%r5, %tid.x;
	mad.lo.s32 	%r1, %r3, %r4, %r5;
	setp.ge.s32 	%p1, %r1, %r2;
	@%p1 bra 	$L__BB0_2;
	cvta.to.global.u64 	%rd4, %rd1;
	cvta.to.global.u64 	%rd5, %rd2;
	cvta.to.global.u64 	%rd6, %rd3;
	mul.wide.s32 	%rd7, %r1, 4;
	add.s64 	%rd8, %rd4, %rd7;
	ld.global.f32 	%f1, [%rd8];
	add.s64 	%rd9, %rd5, %rd7;
	ld.global.f32 	%f2, [%rd9];
	add.f32 	%f3, %f1, %f2;
	add.s64 	%rd10, %rd6, %rd7;
	st.global.f32 	[%rd10], %f3;
$L__BB0_2:
	ret;

}
	// .globl	_Z19gridStrideVectorSumPfS_S_i
.visible .entry _Z19gridStrideVectorSumPfS_S_i(
	.param .u64 .ptr .align 1 _Z19gridStrideVectorSumPfS_S_i_param_0,
	.param .u64 .ptr .align 1 _Z19gridStrideVectorSumPfS_S_i_param_1,
	.param .u64 .ptr .align 1 _Z19gridStrideVectorSumPfS_S_i_param_2,
	.param .u32 _Z19gridStrideVectorSumPfS_S_i_param_3
)
{
	.reg .pred 	%p<7>;
	.reg .b32 	%r<31>;
	.reg .b32 	%f<16>;
	.reg .b64 	%rd<25>;

	ld.param.u64 	%rd4, [_Z19gridStrideVectorSumPfS_S_i_param_0];
	ld.param.u64 	%rd5, [_Z19gridStrideVectorSumPfS_S_i_param_1];
	ld.param.u64 	%rd6, [_Z19gridStrideVectorSumPfS_S_i_param_2];
	ld.param.u32 	%r12, [_Z19gridStrideVectorSumPfS_S_i_param_3];
	cvta.to.global.u64 	%rd1, %rd6;
	cvta.to.global.u64 	%rd2, %rd5;
	cvta.to.global.u64 	%rd3, %rd4;
	mov.u32 	%r13, %ctaid.x;
	mov.u32 	%r14, %ntid.x;
	mov.u32 	%r15, %tid.x;
	mad.lo.s32 	%r29, %r13, %r14, %r15;
	mov.u32 	%r16, %nctaid.x;
	mul.lo.s32 	%r2, %r14, %r16;
	setp.ge.s32 	%p1, %r29, %r12;
	@%p1 bra 	$L__BB1_7;
	add.s32 	%r17, %r29, %r2;
	max.s32 	%r18, %r12, %r17;
	setp.lt.s32 	%p2, %r17, %r12;
	selp.u32 	%r19, 1, 0, %p2;
	add.s32 	%r20, %r17, %r19;
	sub.s32 	%r21, %r18, %r20;
	div.u32 	%r22, %r21, %r2;
	add.s32 	%r3, %r22, %r19;
	and.b32  	%r23, %r3, 3;
	setp.eq.s32 	%p3, %r23, 3;
	@%p3 bra 	$L__BB1_4;
	add.s32 	%r24, %r3, 1;
	and.b32  	%r25, %r24, 3;
	neg.s32 	%r27, %r25;
$L__BB1_3:
	.pragma "nounroll";
	mul.wide.s32 	%rd7, %r29, 4;
	add.s64 	%rd8, %rd1, %rd7;
	add.s64 	%rd9, %rd2, %rd7;
	add.s64 	%rd10, %rd3, %rd7;
	ld.global.f32 	%f1, [%rd10];
	ld.global.f32 	%f2, [%rd9];
	add.f32 	%f3, %f1, %f2;
	st.global.f32 	[%rd8], %f3;
	add.s32 	%r29, %r29, %r2;
	add.s32 	%r27, %r27, 1;
	setp.ne.s32 	%p4, %r27, 0;
	@%p4 bra 	$L__BB1_3;
$L__BB1_4:
	setp.lt.u32 	%p5, %r3, 3;
	@%p5 bra 	$L__BB1_7;
	mul.wide.s32 	%rd15, %r2, 4;
	shl.b32 	%r26, %r2, 2;
$L__BB1_6:
	mul.wide.s32 	%rd11, %r29, 4;
	add.s64 	%rd12, %rd3, %rd11;
	ld.global.f32 	%f4, [%rd12];
	add.s64 	%rd13, %rd2, %rd11;
	ld.global.f32 	%f5, [%rd13];
	add.f32 	%f6, %f4, %f5;
	add.s64 	%rd14, %rd1, %rd11;
	st.global.f32 	[%rd14], %f6;
	add.s64 	%rd16, %rd12, %rd15;
	ld.global.f32 	%f7, [%rd16];
	add.s64 	%rd17, %rd13, %rd15;
	ld.global.f32 	%f8, [%rd17];
	add.f32 	%f9, %f7, %f8;
	add.s64 	%rd18, %rd14, %rd15;
	st.global.f32 	[%rd18], %f9;
	add.s64 	%rd19, %rd16, %rd15;
	ld.global.f32 	%f10, [%rd19];
	add.s64 	%rd20, %rd17, %rd15;
	ld.global.f32 	%f11, [%rd20];
	add.f32 	%f12, %f10, %f11;
	add.s64 	%rd21, %rd18, %rd15;
	st.global.f32 	[%rd21], %f12;
	add.s64 	%rd22, %rd19, %rd15;
	ld.global.f32 	%f13, [%rd22];
	add.s64 	%rd23, %rd20, %rd15;
	ld.global.f32 	%f14, [%rd23];
	add.f32 	%f15, %f13, %f14;
	add.s64 	%rd24, %rd21, %rd15;
	st.global.f32 	[%rd24], %f15;
	add.s32 	%r29, %r26, %r29;
	setp.lt.s32 	%p6, %r29, %r12;
	@%p6 bra 	$L__BB1_6;
$L__BB1_7:
	ret;

}
	// .globl	_Z19vectorizedVectorSumPfS_S_i
.visible .entry _Z19vectorizedVectorSumPfS_S_i(
	.param .u64 .ptr .align 1 _Z19vectorizedVectorSumPfS_S_i_param_0,
	.param .u64 .ptr .align 1 _Z19vectorizedVectorSumPfS_S_i_param_1,
	.param .u64 .ptr .align 1 _Z19vectorizedVectorSumPfS_S_i_param_2,
	.param .u32 _Z19vectorizedVectorSumPfS_S_i_param_3
)
{
	.reg .pred 	%p<13>;
	.reg .b32 	%r<40>;
	.reg .b32 	%f<100>;
	.reg .b64 	%rd<30>;

	ld.param.u64 	%rd7, [_Z19vectorizedVectorSumPfS_S_i_param_0];
	ld.param.u64 	%rd8, [_Z19vectorizedVectorSumPfS_S_i_param_1];
	ld.param.u64 	%rd9, [_Z19vectorizedVectorSumPfS_S_i_param_2];
	ld.param.u32 	%r23, [_Z19vectorizedVectorSumPfS_S_i_param_3];
	cvta.to.global.u64 	%rd1, %rd9;
	cvta.to.global.u64 	%rd2, %rd8;
	cvta.to.global.u64 	%rd3, %rd7;
	mov.u32 	%r24, %ctaid.x;
	mov.u32 	%r25, %ntid.x;
	mov.u32 	%r26, %tid.x;
	mad.lo.s32 	%r1, %r24, %r25, %r26;
	shr.s32 	%r27, %r23, 31;
	shr.u32 	%r28, %r27, 30;
	add.s32 	%r29, %r23, %r28;
	shr.s32 	%r2, %r29, 2;
	setp.ge.s32 	%p1, %r1, %r2;
	@%p1 bra 	$L__BB2_2;
	mul.wide.s32 	%rd10, %r1, 16;
	add.s64 	%rd11, %rd3, %rd10;
	ld.global.v4.f32 	{%f1, %f2, %f3, %f4}, [%rd11];
	add.s64 	%rd12, %rd2, %rd10;
	ld.global.v4.f32 	{%f5, %f6, %f7, %f8}, [%rd12];
	add.f32 	%f9, %f1, %f5;
	add.f32 	%f10, %f2, %f6;
	add.f32 	%f11, %f3, %f7;
	add.f32 	%f12, %f4, %f8;
	add.s64 	%rd13, %rd1, %rd10;
	st.global.v4.f32 	[%rd13], {%f9, %f10, %f11, %f12};
$L__BB2_2:
	setp.ne.s32 	%p2, %r1, 0;
	shl.b32 	%r35, %r2, 2;
	setp.ge.s32 	%p3, %r35, %r23;
	or.pred  	%p4, %p2, %p3;
	@%p4 bra 	$L__BB2_15;
	sub.s32 	%r4, %r23, %r35;
	and.b32  	%r5, %r4, 15;
	sub.s32 	%r31, %r35, %r23;
	setp.gt.u32 	%p5, %r31, -16;
	@%p5 bra 	$L__BB2_6;
	and.b32  	%r32, %r4, -16;
	neg.s32 	%r33, %r32;
	add.s64 	%rd4, %rd3, 32;
	add.s64 	%rd5, %rd2, 32;
	add.s64 	%rd6, %rd1, 32;
$L__BB2_5:
	.pragma "nounroll";
	mul.wide.s32 	%rd14, %r35, 4;
	add.s64 	%rd15, %rd4, %rd14;
	add.s64 	%rd16, %rd5, %rd14;
	add.s64 	%rd17, %rd6, %rd14;
	ld.global.f32 	%f13, [%rd15+-32];
	ld.global.f32 	%f14, [%rd16+-32];
	add.f32 	%f15, %f13, %f14;
	st.global.f32 	[%rd17+-32], %f15;
	ld.global.f32 	%f16, [%rd15+-28];
	ld.global.f32 	%f17, [%rd16+-28];
	add.f32 	%f18, %f16, %f17;
	st.global.f32 	[%rd17+-28], %f18;
	ld.global.f32 	%f19, [%rd15+-24];
	ld.global.f32 	%f20, [%rd16+-24];
	add.f32 	%f21, %f19, %f20;
	st.global.f32 	[%rd17+-24], %f21;
	ld.global.f32 	%f22, [%rd15+-20];
	ld.global.f32 	%f23, [%rd16+-20];
	add.f32 	%f24, %f22, %f23;
	st.global.f32 	[%rd17+-20], %f24;
	ld.global.f32 	%f25, [%rd15+-16];
	ld.global.f32 	%f26, [%rd16+-16];
	add.f32 	%f27, %f25, %f26;
	st.global.f32 	[%rd17+-16], %f27;
	ld.global.f32 	%f28, [%rd15+-12];
	ld.global.f32 	%f29, [%rd16+-12];
	add.f32 	%f30, %f28, %f29;
	st.global.f32 	[%rd17+-12], %f30;
	ld.global.f32 	%f31, [%rd15+-8];
	ld.global.f32 	%f32, [%rd16+-8];
	add.f32 	%f33, %f31, %f32;
	st.global.f32 	[%rd17+-8], %f33;
	ld.global.f32 	%f34, [%rd15+-4];
	ld.global.f32 	%f35, [%rd16+-4];
	add.f32 	%f36, %f34, %f35;
	st.global.f32 	[%rd17+-4], %f36;
	ld.global.f32 	%f37, [%rd15];
	ld.global.f32 	%f38, [%rd16];
	add.f32 	%f39, %f37, %f38;
	st.global.f32 	[%rd17], %f39;
	ld.global.f32 	%f40, [%rd15+4];
	ld.global.f32 	%f41, [%rd16+4];
	add.f32 	%f42, %f40, %f41;
	st.global.f32 	[%rd17+4], %f42;
	ld.global.f32 	%f43, [%rd15+8];
	ld.global.f32 	%f44, [%rd16+8];
	add.f32 	%f45, %f43, %f44;
	st.global.f32 	[%rd17+8], %f45;
	ld.global.f32 	%f46, [%rd15+12];
	ld.global.f32 	%f47, [%rd16+12];
	add.f32 	%f48, %f46, %f47;
	st.global.f32 	[%rd17+12], %f48;
	ld.global.f32 	%f49, [%rd15+16];
	ld.global.f32 	%f50, [%rd16+16];
	add.f32 	%f51, %f49, %f50;
	st.global.f32 	[%rd17+16], %f51;
	ld.global.f32 	%f52, [%rd15+20];
	ld.global.f32 	%f53, [%rd16+20];
	add.f32 	%f54, %f52, %f53;
	st.global.f32 	[%rd17+20], %f54;
	ld.global.f32 	%f55, [%rd15+24];
	ld.global.f32 	%f56, [%rd16+24];
	add.f32 	%f57, %f55, %f56;
	st.global.f32 	[%rd17+24], %f57;
	ld.global.f32 	%f58, [%rd15+28];
	ld.global.f32 	%f59, [%rd16+28];
	add.f32 	%f60, %f58, %f59;
	st.global.f32 	[%rd17+28], %f60;
	add.s32 	%r35, %r35, 16;
	add.s32 	%r33, %r33, 16;
	setp.ne.s32 	%p6, %r33, 0;
	@%p6 bra 	$L__BB2_5;
$L__BB2_6:
	setp.eq.s32 	%p7, %r5, 0;
	@%p7 bra 	$L__BB2_15;
	and.b32  	%r12, %r4, 7;
	setp.lt.u32 	%p8, %r5, 8;
	@%p8 bra 	$L__BB2_9;
	mul.wide.s32 	%rd18, %r35, 4;
	add.s64 	%rd19, %rd3, %rd18;
	ld.global.f32 	%f61, [%rd19];
	add.s64 	%rd20, %rd2, %rd18;
	ld.global.f32 	%f62, [%rd20];
	add.f32 	%f63, %f61, %f62;
	add.s64 	%rd21, %rd1, %rd18;
	st.global.f32 	[%rd21], %f63;
	ld.global.f32 	%f64, [%rd19+4];
	ld.global.f32 	%f65, [%rd20+4];
	add.f32 	%f66, %f64, %f65;
	st.global.f32 	[%rd21+4], %f66;
	ld.global.f32 	%f67, [%rd19+8];
	ld.global.f32 	%f68, [%rd20+8];
	add.f32 	%f69, %f67, %f68;
	st.global.f32 	[%rd21+8], %f69;
	ld.global.f32 	%f70, [%rd19+12];
	ld.global.f32 	%f71, [%rd20+12];
	add.f32 	%f72, %f70, %f71;
	st.global.f32 	[%rd21+12], %f72;
	ld.global.f32 	%f73, [%rd19+16];
	ld.global.f32 	%f74, [%rd20+16];
	add.f32 	%f75, %f73, %f74;
	st.global.f32 	[%rd21+16], %f75;
	ld.global.f32 	%f76, [%rd19+20];
	ld.global.f32 	%f77, [%rd20+20];
	add.f32 	%f78, %f76, %f77;
	st.global.f32 	[%rd21+20], %f78;
	ld.global.f32 	%f79, [%rd19+24];
	ld.global.f32 	%f80, [%rd20+24];
	add.f32 	%f81, %f79, %f80;
	st.global.f32 	[%rd21+24], %f81;
	ld.global.f32 	%f82, [%rd19+28];
	ld.global.f32 	%f83, [%rd20+28];
	add.f32 	%f84, %f82, %f83;
	st.global.f32 	[%rd21+28], %f84;
	add.s32 	%r35, %r35, 8;
$L__BB2_9:
	setp.eq.s32 	%p9, %r12, 0;
	@%p9 bra 	$L__BB2_15;
	and.b32  	%r15, %r23, 3;
	setp.lt.u32 	%p10, %r12, 4;
	@%p10 bra 	$L__BB2_12;
	mul.wide.s32 	%rd22, %r35, 4;
	add.s64 	%rd23, %rd3, %rd22;
	ld.global.f32 	%f85, [%rd23];
	add.s64 	%rd24, %rd2, %rd22;
	ld.global.f32 	%f86, [%rd24];
	add.f32 	%f87, %f85, %f86;
	add.s64 	%rd25, %rd1, %rd22;
	st.global.f32 	[%rd25], %f87;
	ld.global.f32 	%f88, [%rd23+4];
	ld.global.f32 	%f89, [%rd24+4];
	add.f32 	%f90, %f88, %f89;
	st.global.f32 	[%rd25+4], %f90;
	ld.global.f32 	%f91, [%rd23+8];
	ld.global.f32 	%f92, [%rd24+8];
	add.f32 	%f93, %f91, %f92;
	st.global.f32 	[%rd25+8], %f93;
	ld.global.f32 	%f94, [%rd23+12];
	ld.global.f32 	%f95, [%rd24+12];
	add.f32 	%f96, %f94, %f95;
	st.global.f32 	[%rd25+12], %f96;
	add.s32 	%r35, %r35, 4;
$L__BB2_12:
	setp.eq.s32 	%p11, %r15, 0;
	@%p11 bra 	$L__BB2_15;
	neg.s32 	%r38, %r15;
$L__BB2_14:
	.pragma "nounroll";
	mul.wide.s32 	%rd26, %r35, 4;
	add.s64 	%rd27, %rd1, %rd26;
	add.s64 	%rd28, %rd2, %rd26;
	add.s64 	%rd29, %rd3, %rd26;
	ld.global.f32 	%f97, [%rd29];
	ld.global.f32 	%f98, [%rd28];
	add.f32 	%f99, %f97, %f98;
	st.global.f32 	[%rd27], %f99;
	add.s32 	%r35, %r35, 1;
	add.s32 	%r38, %r38, 1;
	setp.ne.s32 	%p12, %r38, 0;
	@%p12 bra 	$L__BB2_14;
$L__BB2_15:
	ret;

}
	// .globl	_Z23gridVectorizedVectorSumPfS_S_i
.visible .entry _Z23gridVectorizedVectorSumPfS_S_i(
	.param .u64 .ptr .align 1 _Z23gridVectorizedVectorSumPfS_S_i_param_0,
	.param .u64 .ptr .align 1 _Z23gridVectorizedVectorSumPfS_S_i_param_1,
	.param .u64 .ptr .align 1 _Z23gridVectorizedVectorSumPfS_S_i_param_2,
	.param .u32 _Z23gridVectorizedVectorSumPfS_S_i_param_3
)
{
	.reg .pred 	%p<18>;
	.reg .b32 	%r<65>;
	.reg .b32 	%f<148>;
	.reg .b64 	%rd<44>;

	ld.param.u64 	%rd7, [_Z23gridVectorizedVectorSumPfS_S_i_param_0];
	ld.param.u64 	%rd8, [_Z23gridVectorizedVectorSumPfS_S_i_param_1];
	ld.param.u64 	%rd9, [_Z23gridVectorizedVectorSumPfS_S_i_param_2];
	ld.param.u32 	%r33, [_Z23gridVectorizedVectorSumPfS_S_i_param_3];
	cvta.to.global.u64 	%rd1, %rd9;
	cvta.to.global.u64 	%rd2, %rd8;
	cvta.to.global.u64 	%rd3, %rd7;
	mov.u32 	%r34, %ctaid.x;
	mov.u32 	%r35, %ntid.x;
	mov.u32 	%r36, %tid.x;
	mad.lo.s32 	%r1, %r34, %r35, %r36;
	mov.u32 	%r37, %nctaid.x;
	mul.lo.s32 	%r2, %r35, %r37;
	shr.s32 	%r38, %r33, 31;
	shr.u32 	%r39, %r38, 30;
	add.s32 	%r40, %r33, %r39;
	shr.s32 	%r3, %r40, 2;
	setp.ge.s32 	%p1, %r1, %r3;
	@%p1 bra 	$L__BB3_7;
	add.s32 	%r41, %r1, %r2;
	max.s32 	%r42, %r3, %r41;
	setp.lt.s32 	%p2, %r41, %r3;
	selp.u32 	%r43, 1, 0, %p2;
	add.s32 	%r44, %r41, %r43;
	sub.s32 	%r45, %r42, %r44;
	div.u32 	%r46, %r45, %r2;
	add.s32 	%r4, %r46, %r43;
	and.b32  	%r47, %r4, 3;
	setp.eq.s32 	%p3, %r47, 3;
	mov.u32 	%r56, %r1;
	@%p3 bra 	$L__BB3_4;
	add.s32 	%r48, %r4, 1;
	and.b32  	%r49, %r48, 3;
	neg.s32 	%r54, %r49;
	mov.u32 	%r56, %r1;
$L__BB3_3:
	.pragma "nounroll";
	mul.wide.s32 	%rd10, %r56, 16;
	add.s64 	%rd11, %rd1, %rd10;
	add.s64 	%rd12, %rd2, %rd10;
	add.s64 	%rd13, %rd3, %rd10;
	ld.global.v4.f32 	{%f1, %f2, %f3, %f4}, [%rd13];
	ld.global.v4.f32 	{%f5, %f6, %f7, %f8}, [%rd12];
	add.f32 	%f9, %f1, %f5;
	add.f32 	%f10, %f2, %f6;
	add.f32 	%f11, %f3, %f7;
	add.f32 	%f12, %f4, %f8;
	st.global.v4.f32 	[%rd11], {%f9, %f10, %f11, %f12};
	add.s32 	%r56, %r56, %r2;
	add.s32 	%r54, %r54, 1;
	setp.ne.s32 	%p4, %r54, 0;
	@%p4 bra 	$L__BB3_3;
$L__BB3_4:
	setp.lt.u32 	%p5, %r4, 3;
	@%p5 bra 	$L__BB3_7;
	mul.wide.s32 	%rd18, %r2, 16;
	shl.b32 	%r50, %r2, 2;
$L__BB3_6:
	mul.wide.s32 	%rd14, %r56, 16;
	add.s64 	%rd15, %rd3, %rd14;
	ld.global.v4.f32 	{%f13, %f14, %f15, %f16}, [%rd15];
	add.s64 	%rd16, %rd2, %rd14;
	ld.global.v4.f32 	{%f17, %f18, %f19, %f20}, [%rd16];
	add.f32 	%f21, %f13, %f17;
	add.f32 	%f22, %f14, %f18;
	add.f32 	%f23, %f15, %f19;
	add.f32 	%f24, %f16, %f20;
	add.s64 	%rd17, %rd1, %rd14;
	st.global.v4.f32 	[%rd17], {%f21, %f22, %f23, %f24};
	add.s64 	%rd19, %rd15, %rd18;
	ld.global.v4.f32 	{%f25, %f26, %f27, %f28}, [%rd19];
	add.s64 	%rd20, %rd16, %rd18;
	ld.global.v4.f32 	{%f29, %f30, %f31, %f32}, [%rd20];
	add.f32 	%f33, %f25, %f29;
	add.f32 	%f34, %f26, %f30;
	add.f32 	%f35, %f27, %f31;
	add.f32 	%f36, %f28, %f32;
	add.s64 	%rd21, %rd17, %rd18;
	st.global.v4.f32 	[%rd21], {%f33, %f34, %f35, %f36};
	add.s64 	%rd22, %rd19, %rd18;
	ld.global.v4.f32 	{%f37, %f38, %f39, %f40}, [%rd22];
	add.s64 	%rd23, %rd20, %rd18;
	ld.global.v4.f32 	{%f41, %f42, %f43, %f44}, [%rd23];
	add.f32 	%f45, %f37, %f41;
	add.f32 	%f46, %f38, %f42;
	add.f32 	%f47, %f39, %f43;
	add.f32 	%f48, %f40, %f44;
	add.s64 	%rd24, %rd21, %rd18;
	st.global.v4.f32 	[%rd24], {%f45, %f46, %f47, %f48};
	add.s64 	%rd25, %rd22, %rd18;
	ld.global.v4.f32 	{%f49, %f50, %f51, %f52}, [%rd25];
	add.s64 	%rd26, %rd23, %rd18;
	ld.global.v4.f32 	{%f53, %f54, %f55, %f56}, [%rd26];
	add.f32 	%f57, %f49, %f53;
	add.f32 	%f58, %f50, %f54;
	add.f32 	%f59, %f51, %f55;
	add.f32 	%f60, %f52, %f56;
	add.s64 	%rd27, %rd24, %rd18;
	st.global.v4.f32 	[%rd27], {%f57, %f58, %f59, %f60};
	add.s32 	%r56, %r50, %r56;
	setp.lt.s32 	%p6, %r56, %r3;
	@%p6 bra 	$L__BB3_6;
$L__BB3_7:
	setp.ne.s32 	%p7, %r1, 0;
	shl.b32 	%r60, %r3, 2;
	setp.ge.s32 	%p8, %r60, %r33;
	or.pred  	%p9, %p7, %p8;
	@%p9 bra 	$L__BB3_20;
	sub.s32 	%r14, %r33, %r60;
	and.b32  	%r15, %r14, 15;
	sub.s32 	%r52, %r60, %r33;
	setp.gt.u32 	%p10, %r52, -16;
	@%p10 bra 	$L__BB3_11;
	and.b32  	%r53, %r14, -16;
	neg.s32 	%r58, %r53;
	add.s64 	%rd4, %rd3, 32;
	add.s64 	%rd5, %rd2, 32;
	add.s64 	%rd6, %rd1, 32;
$L__BB3_10:
	.pragma "nounroll";
	mul.wide.s32 	%rd28, %r60, 4;
	add.s64 	%rd29, %rd4, %rd28;
	add.s64 	%rd30, %rd5, %rd28;
	add.s64 	%rd31, %rd6, %rd28;
	ld.global.f32 	%f61, [%rd29+-32];
	ld.global.f32 	%f62, [%rd30+-32];
	add.f32 	%f63, %f61, %f62;
	st.global.f32 	[%rd31+-32], %f63;
	ld.global.f32 	%f64, [%rd29+-28];
	ld.global.f32 	%f65, [%rd30+-28];
	add.f32 	%f66, %f64, %f65;
	st.global.f32 	[%rd31+-28], %f66;
	ld.global.f32 	%f67, [%rd29+-24];
	ld.global.f32 	%f68, [%rd30+-24];
	add.f32 	%f69, %f67, %f68;
	st.global.f32 	[%rd31+-24], %f69;
	ld.global.f32 	%f70, [%rd29+-20];
	ld.global.f32 	%f71, [%rd30+-20];
	add.f32 	%f72, %f70, %f71;
	st.global.f32 	[%rd31+-20], %f72;
	ld.global.f32 	%f73, [%rd29+-16];
	ld.global.f32 	%f74, [%rd30+-16];
	add.f32 	%f75, %f73, %f74;
	st.global.f32 	[%rd31+-16], %f75;
	ld.global.f32 	%f76, [%rd29+-12];
	ld.global.f32 	%f77, [%rd30+-12];
	add.f32 	%f78, %f76, %f77;
	st.global.f32 	[%rd31+-12], %f78;
	ld.global.f32 	%f79, [%rd29+-8];
	ld.global.f32 	%f80, [%rd30+-8];
	add.f32 	%f81, %f79, %f80;
	st.global.f32 	[%rd31+-8], %f81;
	ld.global.f32 	%f82, [%rd29+-4];
	ld.global.f32 	%f83, [%rd30+-4];
	add.f32 	%f84, %f82, %f83;
	st.global.f32 	[%rd31+-4], %f84;
	ld.global.f32 	%f85, [%rd29];
	ld.global.f32 	%f86, [%rd30];
	add.f32 	%f87, %f85, %f86;
	st.global.f32 	[%rd31], %f87;
	ld.global.f32 	%f88, [%rd29+4];
	ld.global.f32 	%f89, [%rd30+4];
	add.f32 	%f90, %f88, %f89;
	st.global.f32 	[%rd31+4], %f90;
	ld.global.f32 	%f91, [%rd29+8];
	ld.global.f32 	%f92, [%rd30+8];
	add.f32 	%f93, %f91, %f92;
	st.global.f32 	[%rd31+8], %f93;
	ld.global.f32 	%f94, [%rd29+12];
	ld.global.f32 	%f95, [%rd30+12];
	add.f32 	%f96, %f94, %f95;
	st.global.f32 	[%rd31+12], %f96;
	ld.global.f32 	%f97, [%rd29+16];
	ld.global.f32 	%f98, [%rd30+16];
	add.f32 	%f99, %f97, %f98;
	st.global.f32 	[%rd31+16], %f99;
	ld.global.f32 	%f100, [%rd29+20];
	ld.global.f32 	%f101, [%rd30+20];
	add.f32 	%f102, %f100, %f101;
	st.global.f32 	[%rd31+20], %f102;
	ld.global.f32 	%f103, [%rd29+24];
	ld.global.f32 	%f104, [%rd30+24];
	add.f32 	%f105, %f103, %f104;
	st.global.f32 	[%rd31+24], %f105;
	ld.global.f32 	%f106, [%rd29+28];
	ld.global.f32 	%f107, [%rd30+28];
	add.f32 	%f108, %f106, %f107;
	st.global.f32 	[%rd31+28], %f108;
	add.s32 	%r60, %r60, 16;
	add.s32 	%r58, %r58, 16;
	setp.ne.s32 	%p11, %r58, 0;
	@%p11 bra 	$L__BB3_10;
$L__BB3_11:
	setp.eq.s32 	%p12, %r15, 0;
	@%p12 bra 	$L__BB3_20;
	and.b32  	%r22, %r14, 7;
	setp.lt.u32 	%p13, %r15, 8;
	@%p13 bra 	$L__BB3_14;
	mul.wide.s32 	%rd32, %r60, 4;
	add.s64 	%rd33, %rd3, %rd32;
	ld.global.f32 	%f109, [%rd33];
	add.s64 	%rd34, %rd2, %rd32;
	ld.global.f32 	%f110, [%rd34];
	add.f32 	%f111, %f109, %f110;
	add.s64 	%rd35, %rd1, %rd32;
	st.global.f32 	[%rd35], %f111;
	ld.global.f32 	%f112, [%rd33+4];
	ld.global.f32 	%f113, [%rd34+4];
	add.f32 	%f114, %f112, %f113;
	st.global.f32 	[%rd35+4], %f114;
	ld.global.f32 	%f115, [%rd33+8];
	ld.global.f32 	%f116, [%rd34+8];
	add.f32 	%f117, %f115, %f116;
	st.global.f32 	[%rd35+8], %f117;
	ld.global.f32 	%f118, [%rd33+12];
	ld.global.f32 	%f119, [%rd34+12];
	add.f32 	%f120, %f118, %f119;
	st.global.f32 	[%rd35+12], %f120;
	ld.global.f32 	%f121, [%rd33+16];
	ld.global.f32 	%f122, [%rd34+16];
	add.f32 	%f123, %f121, %f122;
	st.global.f32 	[%rd35+16], %f123;
	ld.global.f32 	%f124, [%rd33+20];
	ld.global.f32 	%f125, [%rd34+20];
	add.f32 	%f126, %f124, %f125;
	st.global.f32 	[%rd35+20], %f126;
	ld.global.f32 	%f127, [%rd33+24];
	ld.global.f32 	%f128, [%rd34+24];
	add.f32 	%f129, %f127, %f128;
	st.global.f32 	[%rd35+24], %f129;
	ld.global.f32 	%f130, [%rd33+28];
	ld.global.f32 	%f131, [%rd34+28];
	add.f32 	%f132, %f130, %f131;
	st.global.f32 	[%rd35+28], %f132;
	add.s32 	%r60, %r60, 8;
$L__BB3_14:
	setp.eq.s32 	%p14, %r22, 0;
	@%p14 bra 	$L__BB3_20;
	and.b32  	%r25, %r33, 3;
	setp.lt.u32 	%p15, %r22, 4;
	@%p15 bra 	$L__BB3_17;
	mul.wide.s32 	%rd36, %r60, 4;
	add.s64 	%rd37, %rd3, %rd36;
	ld.global.f32 	%f133, [%rd37];
	add.s64 	%rd38, %rd2, %rd36;
	ld.global.f32 	%f134, [%rd38];
	add.f32 	%f135, %f133, %f134;
	add.s64 	%rd39, %rd1, %rd36;
	st.global.f32 	[%rd39], %f135;
	ld.global.f32 	%f136, [%rd37+4];
	ld.global.f32 	%f137, [%rd38+4];
	add.f32 	%f138, %f136, %f137;
	st.global.f32 	[%rd39+4], %f138;
	ld.global.f32 	%f139, [%rd37+8];
	ld.global.f32 	%f140, [%rd38+8];
	add.f32 	%f141, %f139, %f140;
	st.global.f32 	[%rd39+8], %f141;
	ld.global.f32 	%f142, [%rd37+12];
	ld.global.f32 	%f143, [%rd38+12];
	add.f32 	%f144, %f142, %f143;
	st.global.f32 	[%rd39+12], %f144;
	add.s32 	%r60, %r60, 4;
$L__BB3_17:
	setp.eq.s32 	%p16, %r25, 0;
	@%p16 bra 	$L__BB3_20;
	neg.s32 	%r63, %r25;
$L__BB3_19:
	.pragma "nounroll";
	mul.wide.s32 	%rd40, %r60, 4;
	add.s64 	%rd41, %rd1, %rd40;
	add.s64 	%rd42, %rd2, %rd40;
	add.s64 	%rd43, %rd3, %rd40;
	ld.global.f32 	%f145, [%rd43];
	ld.global.f32 	%f146, [%rd42];
	add.f32 	%f147, %f145, %f146;
	st.global.f32 	[%rd41], %f147;
	add.s32 	%r60, %r60, 1;
	add.s32 	%r63, %r63, 1;
	setp.ne.s32 	%p17, %r63, 0;
	@%p17 bra 	$L__BB3_19;
$L__BB3_20:
	ret;

}
	// .globl	_Z27ILP2VectorizedGridVectorSumPfS_S_i
.visible .entry _Z27ILP2VectorizedGridVectorSumPfS_S_i(
	.param .u64 .ptr .align 1 _Z27ILP2VectorizedGridVectorSumPfS_S_i_param_0,
	.param .u64 .ptr .align 1 _Z27ILP2VectorizedGridVectorSumPfS_S_i_param_1,
	.param .u64 .ptr .align 1 _Z27ILP2VectorizedGridVectorSumPfS_S_i_param_2,
	.param .u32 _Z27ILP2VectorizedGridVectorSumPfS_S_i_param_3
)
{
	.reg .pred 	%p<15>;
	.reg .b32 	%r<67>;
	.reg .b32 	%f<100>;
	.reg .b64 	%rd<51>;

	ld.param.u64 	%rd4, [_Z27ILP2VectorizedGridVectorSumPfS_S_i_param_0];
	ld.param.u64 	%rd5, [_Z27ILP2VectorizedGridVectorSumPfS_S_i_param_1];
	ld.param.u64 	%rd6, [_Z27ILP2VectorizedGridVectorSumPfS_S_i_param_2];
	ld.param.u32 	%r26, [_Z27ILP2VectorizedGridVectorSumPfS_S_i_param_3];
	cvta.to.global.u64 	%rd1, %rd6;
	cvta.to.global.u64 	%rd2, %rd5;
	cvta.to.global.u64 	%rd3, %rd4;
	mov.u32 	%r27, %ctaid.x;
	mov.u32 	%r28, %ntid.x;
	mov.u32 	%r29, %tid.x;
	mad.lo.s32 	%r1, %r27, %r28, %r29;
	mov.u32 	%r30, %nctaid.x;
	mul.lo.s32 	%r2, %r30, %r28;
	shr.s32 	%r31, %r26, 31;
	shr.u32 	%r32, %r31, 30;
	add.s32 	%r33, %r26, %r32;
	shr.s32 	%r3, %r33, 2;
	add.s32 	%r34, %r1, %r2;
	setp.ge.s32 	%p1, %r34, %r3;
	mov.u32 	%r61, %r1;
	@%p1 bra 	$L__BB4_1;
	bra.uni 	$L__BB4_15;
$L__BB4_1:
	setp.ge.s32 	%p3, %r61, %r3;
	@%p3 bra 	$L__BB4_7;
	add.s32 	%r37, %r61, %r2;
	max.s32 	%r38, %r3, %r37;
	setp.lt.s32 	%p4, %r37, %r3;
	selp.u32 	%r39, 1, 0, %p4;
	add.s32 	%r40, %r37, %r39;
	sub.s32 	%r41, %r38, %r40;
	div.u32 	%r42, %r41, %r2;
	add.s32 	%r5, %r42, %r39;
	and.b32  	%r43, %r5, 3;
	setp.eq.s32 	%p5, %r43, 3;
	@%p5 bra 	$L__BB4_5;
	add.s32 	%r44, %r5, 1;
	and.b32  	%r45, %r44, 3;
	neg.s32 	%r59, %r45;
$L__BB4_4:
	.pragma "nounroll";
	mul.wide.s32 	%rd15, %r61, 16;
	add.s64 	%rd16, %rd1, %rd15;
	add.s64 	%rd17, %rd2, %rd15;
	add.s64 	%rd18, %rd3, %rd15;
	ld.global.v4.f32 	{%f25, %f26, %f27, %f28}, [%rd18];
	ld.global.v4.f32 	{%f29, %f30, %f31, %f32}, [%rd17];
	add.f32 	%f33, %f25, %f29;
	add.f32 	%f34, %f26, %f30;
	add.f32 	%f35, %f27, %f31;
	add.f32 	%f36, %f28, %f32;
	st.global.v4.f32 	[%rd16], {%f33, %f34, %f35, %f36};
	add.s32 	%r61, %r61, %r2;
	add.s32 	%r59, %r59, 1;
	setp.ne.s32 	%p6, %r59, 0;
	@%p6 bra 	$L__BB4_4;
$L__BB4_5:
	setp.lt.u32 	%p7, %r5, 3;
	@%p7 bra 	$L__BB4_7;
$L__BB4_6:
	mul.wide.s32 	%rd19, %r61, 16;
	add.s64 	%rd20, %rd3, %rd19;
	ld.global.v4.f32 	{%f37, %f38, %f39, %f40}, [%rd20];
	add.s64 	%rd21, %rd2, %rd19;
	ld.global.v4.f32 	{%f41, %f42, %f43, %f44}, [%rd21];
	add.f32 	%f45, %f37, %f41;
	add.f32 	%f46, %f38, %f42;
	add.f32 	%f47, %f39, %f43;
	add.f32 	%f48, %f40, %f44;
	add.s64 	%rd22, %rd1, %rd19;
	st.global.v4.f32 	[%rd22], {%f45, %f46, %f47, %f48};
	mul.wide.s32 	%rd23, %r2, 16;
	add.s64 	%rd24, %rd20, %rd23;
	ld.global.v4.f32 	{%f49, %f50, %f51, %f52}, [%rd24];
	add.s64 	%rd25, %rd21, %rd23;
	ld.global.v4.f32 	{%f53, %f54, %f55, %f56}, [%rd25];
	add.f32 	%f57, %f49, %f53;
	add.f32 	%f58, %f50, %f54;
	add.f32 	%f59, %f51, %f55;
	add.f32 	%f60, %f52, %f56;
	add.s64 	%rd26, %rd22, %rd23;
	st.global.v4.f32 	[%rd26], {%f57, %f58, %f59, %f60};
	add.s64 	%rd27, %rd24, %rd23;
	ld.global.v4.f32 	{%f61, %f62, %f63, %f64}, [%rd27];
	add.s64 	%rd28, %rd25, %rd23;
	ld.global.v4.f32 	{%f65, %f66, %f67, %f68}, [%rd28];
	add.f32 	%f69, %f61, %f65;
	add.f32 	%f70, %f62, %f66;
	add.f32 	%f71, %f63, %f67;
	add.f32 	%f72, %f64, %f68;
	add.s64 	%rd29, %rd26, %rd23;
	st.global.v4.f32 	[%rd29], {%f69, %f70, %f71, %f72};
	add.s64 	%rd30, %rd27, %rd23;
	ld.global.v4.f32 	{%f73, %f74, %f75, %f76}, [%rd30];
	add.s64 	%rd31, %rd28, %rd23;
	ld.global.v4.f32 	{%f77, %f78, %f79, %f80}, [%rd31];
	add.f32 	%f81, %f73, %f77;
	add.f32 	%f82, %f74, %f78;
	add.f32 	%f83, %f75, %f79;
	add.f32 	%f84, %f76, %f80;
	add.s64 	%rd32, %rd29, %rd23;
	st.global.v4.f32 	[%rd32], {%f81, %f82, %f83, %f84};
	shl.b32 	%r46, %r2, 2;
	add.s32 	%r61, %r46, %r61;
	setp.lt.s32 	%p8, %r61, %r3;
	@%p8 bra 	$L__BB4_6;
$L__BB4_7:
	shl.b32 	%r47, %r3, 2;
	add.s32 	%r65, %r47, %r1;
	setp.ge.s32 	%p9, %r65, %r26;
	@%p9 bra 	$L__BB4_14;
	add.s32 	%r48, %r65, %r2;
	max.s32 	%r49, %r26, %r48;
	setp.lt.s32 	%p10, %r48, %r26;
	selp.u32 	%r50, 1, 0, %p10;
	add.s32 	%r51, %r48, %r50;
	sub.s32 	%r52, %r49, %r51;
	div.u32 	%r53, %r52, %r2;
	add.s32 	%r17, %r53, %r50;
	and.b32  	%r54, %r17, 3;
	setp.eq.s32 	%p11, %r54, 3;
	@%p11 bra 	$L__BB4_11;
	add.s32 	%r55, %r17, 1;
	and.b32  	%r56, %r55, 3;
	neg.s32 	%r63, %r56;
$L__BB4_10:
	.pragma "nounroll";
	mul.wide.s32 	%rd33, %r65, 4;
	add.s64 	%rd34, %rd1, %rd33;
	add.s64 	%rd35, %rd2, %rd33;
	add.s64 	%rd36, %rd3, %rd33;
	ld.global.f32 	%f85, [%rd36];
	ld.global.f32 	%f86, [%rd35];
	add.f32 	%f87, %f85, %f86;
	st.global.f32 	[%rd34], %f87;
	add.s32 	%r65, %r65, %r2;
	add.s32 	%r63, %r63, 1;
	setp.ne.s32 	%p12, %r63, 0;
	@%p12 bra 	$L__BB4_10;
$L__BB4_11:
	setp.lt.u32 	%p13, %r17, 3;
	@%p13 bra 	$L__BB4_14;
	mul.wide.s32 	%rd41, %r2, 4;
	shl.b32 	%r57, %r2, 2;
$L__BB4_13:
	mul.wide.s32 	%rd37, %r65, 4;
	add.s64 	%rd38, %rd3, %rd37;
	ld.global.f32 	%f88, [%rd38];
	add.s64 	%rd39, %rd2, %rd37;
	ld.global.f32 	%f89, [%rd39];
	add.f32 	%f90, %f88, %f89;
	add.s64 	%rd40, %rd1, %rd37;
	st.global.f32 	[%rd40], %f90;
	add.s64 	%rd42, %rd38, %rd41;
	ld.global.f32 	%f91, [%rd42];
	add.s64 	%rd43, %rd39, %rd41;
	ld.global.f32 	%f92, [%rd43];
	add.f32 	%f93, %f91, %f92;
	add.s64 	%rd44, %rd40, %rd41;
	st.global.f32 	[%rd44], %f93;
	add.s64 	%rd45, %rd42, %rd41;
	ld.global.f32 	%f94, [%rd45];
	add.s64 	%rd46, %rd43, %rd41;
	ld.global.f32 	%f95, [%rd46];
	add.f32 	%f96, %f94, %f95;
	add.s64 	%rd47, %rd44, %rd41;
	st.global.f32 	[%rd47], %f96;
	add.s64 	%rd48, %rd45, %rd41;
	ld.global.f32 	%f97, [%rd48];
	add.s64 	%rd49, %rd46, %rd41;
	ld.global.f32 	%f98, [%rd49];
	add.f32 	%f99, %f97, %f98;
	add.s64 	%rd50, %rd47, %rd41;
	st.global.f32 	[%rd50], %f99;
	add.s32 	%r65, %r57, %r65;
	setp.lt.s32 	%p14, %r65, %r26;
	@%p14 bra 	$L__BB4_13;
$L__BB4_14:
	ret;
$L__BB4_15:
	mul.wide.s32 	%rd7, %r61, 16;
	add.s64 	%rd8, %rd3, %rd7;
	ld.global.v4.f32 	{%f1, %f2, %f3, %f4}, [%rd8];
	add.s64 	%rd9, %rd2, %rd7;
	ld.global.v4.f32 	{%f5, %f6, %f7, %f8}, [%rd9];
	mul.wide.s32 	%rd10, %r2, 16;
	add.s64 	%rd11, %rd8, %rd10;
	ld.global.v4.f32 	{%f9, %f10, %f11, %f12}, [%rd11];
	add.s64 	%rd12, %rd9, %rd10;
	ld.global.v4.f32 	{%f13, %f14, %f15, %f16}, [%rd12];
	add.f32 	%f17, %f1, %f5;
	add.f32 	%f18, %f2, %f6;
	add.f32 	%f19, %f3, %f7;
	add.f32 	%f20, %f4, %f8;
	add.s64 	%rd13, %rd1, %rd7;
	st.global.v4.f32 	[%rd13], {%f17, %f18, %f19, %f20};
	add.f32 	%f21, %f9, %f13;
	add.f32 	%f22, %f10, %f14;
	add.f32 	%f23, %f11, %f15;
	add.f32 	%f24, %f12, %f16;
	add.s64 	%rd14, %rd13, %rd10;
	st.global.v4.f32 	[%rd14], {%f21, %f22, %f23, %f24};
	shl.b32 	%r35, %r2, 1;
	add.s32 	%r61, %r61, %r35;
	add.s32 	%r36, %r61, %r2;
	setp.lt.s32 	%p2, %r36, %r3;
	@%p2 bra 	$L__BB4_15;
	bra.uni 	$L__BB4_1;

}
	// .globl	_Z27ILP4VectorizedGridVectorSumPfS_S_i
.visible .entry _Z27ILP4VectorizedGridVectorSumPfS_S_i(
	.param .u64 .ptr .align 1 _Z27ILP4VectorizedGridVectorSumPfS_S_i_param_0,
	.param .u64 .ptr .align 1 _Z27ILP4VectorizedGridVectorSumPfS_S_i_param_1,
	.param .u64 .ptr .align 1 _Z27ILP4VectorizedGridVectorSumPfS_S_i_param_2,
	.param .u32 _Z27ILP4VectorizedGridVectorSumPfS_S_i_param_3
)
{
	.reg .pred 	%p<15>;
	.reg .b32 	%r<74>;
	.reg .b32 	%f<124>;
	.reg .b64 	%rd<66>;

	ld.param.u32 	%r26, [_Z27ILP4VectorizedGridVectorSumPfS_S_i_param_3];
	mov.u32 	%r27, %ctaid.x;
	mov.u32 	%r28, %ntid.x;
	mov.u32 	%r29, %tid.x;
	mad.lo.s32 	%r68, %r27, %r28, %r29;
	mov.u32 	%r30, %nctaid.x;
	mul.lo.s32 	%r2, %r30, %r28;
	shr.s32 	%r31, %r26, 31;
	shr.u32 	%r32, %r31, 30;
	add.s32 	%r33, %r26, %r32;
	shr.s32 	%r3, %r33, 2;
	mad.lo.s32 	%r34, %r2, 3, %r68;
	setp.ge.s32 	%p1, %r34, %r3;
	@%p1 bra 	$L__BB5_1;
	bra.uni 	$L__BB5_15;
$L__BB5_1:
	ld.param.u64 	%rd65, [_Z27ILP4VectorizedGridVectorSumPfS_S_i_param_2];
	ld.param.u64 	%rd63, [_Z27ILP4VectorizedGridVectorSumPfS_S_i_param_1];
	ld.param.u64 	%rd61, [_Z27ILP4VectorizedGridVectorSumPfS_S_i_param_0];
	cvta.to.global.u64 	%rd1, %rd63;
	cvta.to.global.u64 	%rd2, %rd61;
	cvta.to.global.u64 	%rd3, %rd65;
	setp.ge.s32 	%p3, %r68, %r3;
	@%p3 bra 	$L__BB5_7;
	add.s32 	%r37, %r68, %r2;
	max.s32 	%r38, %r3, %r37;
	setp.lt.s32 	%p4, %r37, %r3;
	selp.u32 	%r39, 1, 0, %p4;
	add.s32 	%r40, %r37, %r39;
	sub.s32 	%r41, %r38, %r40;
	div.u32 	%r42, %r41, %r2;
	add.s32 	%r5, %r42, %r39;
	and.b32  	%r43, %r5, 3;
	setp.eq.s32 	%p5, %r43, 3;
	@%p5 bra 	$L__BB5_5;
	add.s32 	%r44, %r5, 1;
	and.b32  	%r45, %r44, 3;
	neg.s32 	%r66, %r45;
$L__BB5_4:
	.pragma "nounroll";
	mul.wide.s32 	%rd24, %r68, 16;
	add.s64 	%rd25, %rd3, %rd24;
	add.s64 	%rd26, %rd1, %rd24;
	add.s64 	%rd27, %rd2, %rd24;
	ld.global.v4.f32 	{%f49, %f50, %f51, %f52}, [%rd27];
	ld.global.v4.f32 	{%f53, %f54, %f55, %f56}, [%rd26];
	add.f32 	%f57, %f49, %f53;
	add.f32 	%f58, %f50, %f54;
	add.f32 	%f59, %f51, %f55;
	add.f32 	%f60, %f52, %f56;
	st.global.v4.f32 	[%rd25], {%f57, %f58, %f59, %f60};
	add.s32 	%r68, %r68, %r2;
	add.s32 	%r66, %r66, 1;
	setp.ne.s32 	%p6, %r66, 0;
	@%p6 bra 	$L__BB5_4;
$L__BB5_5:
	setp.lt.u32 	%p7, %r5, 3;
	@%p7 bra 	$L__BB5_7;
$L__BB5_6:
	mul.wide.s32 	%rd28, %r68, 16;
	add.s64 	%rd29, %rd2, %rd28;
	ld.global.v4.f32 	{%f61, %f62, %f63, %f64}, [%rd29];
	add.s64 	%rd30, %rd1, %rd28;
	ld.global.v4.f32 	{%f65, %f66, %f67, %f68}, [%rd30];
	add.f32 	%f69, %f61, %f65;
	add.f32 	%f70, %f62, %f66;
	add.f32 	%f71, %f63, %f67;
	add.f32 	%f72, %f64, %f68;
	add.s64 	%rd31, %rd3, %rd28;
	st.global.v4.f32 	[%rd31], {%f69, %f70, %f71, %f72};
	mul.wide.s32 	%rd32, %r2, 16;
	add.s64 	%rd33, %rd29, %rd32;
	ld.global.v4.f32 	{%f73, %f74, %f75, %f76}, [%rd33];
	add.s64 	%rd34, %rd30, %rd32;
	ld.global.v4.f32 	{%f77, %f78, %f79, %f80}, [%rd34];
	add.f32 	%f81, %f73, %f77;
	add.f32 	%f82, %f74, %f78;
	add.f32 	%f83, %f75, %f79;
	add.f32 	%f84, %f76, %f80;
	add.s64 	%rd35, %rd31, %rd32;
	st.global.v4.f32 	[%rd35], {%f81, %f82, %f83, %f84};
	add.s64 	%rd36, %rd33, %rd32;
	ld.global.v4.f32 	{%f85, %f86, %f87, %f88}, [%rd36];
	add.s64 	%rd37, %rd34, %rd32;
	ld.global.v4.f32 	{%f89, %f90, %f91, %f92}, [%rd37];
	add.f32 	%f93, %f85, %f89;
	add.f32 	%f94, %f86, %f90;
	add.f32 	%f95, %f87, %f91;
	add.f32 	%f96, %f88, %f92;
	add.s64 	%rd38, %rd35, %rd32;
	st.global.v4.f32 	[%rd38], {%f93, %f94, %f95, %f96};
	add.s64 	%rd39, %rd36, %rd32;
	ld.global.v4.f32 	{%f97, %f98, %f99, %f100}, [%rd39];
	add.s64 	%rd40, %rd37, %rd32;
	ld.global.v4.f32 	{%f101, %f102, %f103, %f104}, [%rd40];
	add.f32 	%f105, %f97, %f101;
	add.f32 	%f106, %f98, %f102;
	add.f32 	%f107, %f99, %f103;
	add.f32 	%f108, %f100, %f104;
	add.s64 	%rd41, %rd38, %rd32;
	st.global.v4.f32 	[%rd41], {%f105, %f106, %f107, %f108};
	shl.b32 	%r46, %r2, 2;
	add.s32 	%r68, %r46, %r68;
	setp.lt.s32 	%p8, %r68, %r3;
	@%p8 bra 	$L__BB5_6;
$L__BB5_7:
	ld.param.u32 	%r62, [_Z27ILP4VectorizedGridVectorSumPfS_S_i_param_3];
	shl.b32 	%r47, %r3, 2;
	mov.u32 	%r48, %ctaid.x;
	mov.u32 	%r49, %ntid.x;
	mov.u32 	%r50, %tid.x;
	mad.lo.s32 	%r51, %r48, %r49, %r50;
	add.s32 	%r72, %r47, %r51;
	setp.ge.s32 	%p9, %r72, %r62;
	@%p9 bra 	$L__BB5_14;
	ld.param.u32 	%r63, [_Z27ILP4VectorizedGridVectorSumPfS_S_i_param_3];
	add.s32 	%r52, %r72, %r2;
	max.s32 	%r53, %r63, %r52;
	setp.lt.s32 	%p10, %r52, %r63;
	selp.u32 	%r54, 1, 0, %p10;
	add.s32 	%r55, %r52, %r54;
	sub.s32 	%r56, %r53, %r55;
	div.u32 	%r57, %r56, %r2;
	add.s32 	%r17, %r57, %r54;
	and.b32  	%r58, %r17, 3;
	setp.eq.s32 	%p11, %r58, 3;
	@%p11 bra 	$L__BB5_11;
	add.s32 	%r59, %r17, 1;
	and.b32  	%r60, %r59, 3;
	neg.s32 	%r70, %r60;
$L__BB5_10:
	.pragma "nounroll";
	mul.wide.s32 	%rd42, %r72, 4;
	add.s64 	%rd43, %rd3, %rd42;
	add.s64 	%rd44, %rd1, %rd42;
	add.s64 	%rd45, %rd2, %rd42;
	ld.global.f32 	%f109, [%rd45];
	ld.global.f32 	%f110, [%rd44];
	add.f32 	%f111, %f109, %f110;
	st.global.f32 	[%rd43], %f111;
	add.s32 	%r72, %r72, %r2;
	add.s32 	%r70, %r70, 1;
	setp.ne.s32 	%p12, %r70, 0;
	@%p12 bra 	$L__BB5_10;
$L__BB5_11:
	setp.lt.u32 	%p13, %r17, 3;
	@%p13 bra 	$L__BB5_14;
	mul.wide.s32 	%rd50, %r2, 4;
	shl.b32 	%r61, %r2, 2;
$L__BB5_13:
	ld.param.u32 	%r64, [_Z27ILP4VectorizedGridVectorSumPfS_S_i_param_3];
	mul.wide.s32 	%rd46, %r72, 4;
	add.s64 	%rd47, %rd2, %rd46;
	ld.global.f32 	%f112, [%rd47];
	add.s64 	%rd48, %rd1, %rd46;
	ld.global.f32 	%f113, [%rd48];
	add.f32 	%f114, %f112, %f113;
	add.s64 	%rd49, %rd3, %rd46;
	st.global.f32 	[%rd49], %f114;
	add.s64 	%rd51, %rd47, %rd50;
	ld.global.f32 	%f115, [%rd51];
	add.s64 	%rd52, %rd48, %rd50;
	ld.global.f32 	%f116, [%rd52];
	add.f32 	%f117, %f115, %f116;
	add.s64 	%rd53, %rd49, %rd50;
	st.global.f32 	[%rd53], %f117;
	add.s64 	%rd54, %rd51, %rd50;
	ld.global.f32 	%f118, [%rd54];
	add.s64 	%rd55, %rd52, %rd50;
	ld.global.f32 	%f119, [%rd55];
	add.f32 	%f120, %f118, %f119;
	add.s64 	%rd56, %rd53, %rd50;
	st.global.f32 	[%rd56], %f120;
	add.s64 	%rd57, %rd54, %rd50;
	ld.global.f32 	%f121, [%rd57];
	add.s64 	%rd58, %rd55, %rd50;
	ld.global.f32 	%f122, [%rd58];
	add.f32 	%f123, %f121, %f122;
	add.s64 	%rd59, %rd56, %rd50;
	st.global.f32 	[%rd59], %f123;
	add.s32 	%r72, %r61, %r72;
	setp.lt.s32 	%p14, %r72, %r64;
	@%p14 bra 	$L__BB5_13;
$L__BB5_14:
	ret;
$L__BB5_15:
	ld.param.u64 	%rd64, [_Z27ILP4VectorizedGridVectorSumPfS_S_i_param_2];
	ld.param.u64 	%rd62, [_Z27ILP4VectorizedGridVectorSumPfS_S_i_param_1];
	ld.param.u64 	%rd60, [_Z27ILP4VectorizedGridVectorSumPfS_S_i_param_0];
	cvta.to.global.u64 	%rd7, %rd60;
	mul.wide.s32 	%rd8, %r68, 16;
	add.s64 	%rd9, %rd7, %rd8;
	ld.global.v4.f32 	{%f1, %f2, %f3, %f4}, [%rd9];
	cvta.to.global.u64 	%rd10, %rd62;
	add.s64 	%rd11, %rd10, %rd8;
	ld.global.v4.f32 	{%f5, %f6, %f7, %f8}, [%rd11];
	mul.wide.s32 	%rd12, %r2, 16;
	add.s64 	%rd13, %rd9, %rd12;
	ld.global.v4.f32 	{%f9, %f10, %f11, %f12}, [%rd13];
	add.s64 	%rd14, %rd11, %rd12;
	ld.global.v4.f32 	{%f13, %f14, %f15, %f16}, [%rd14];
	add.s64 	%rd15, %rd13, %rd12;
	ld.global.v4.f32 	{%f17, %f18, %f19, %f20}, [%rd15];
	add.s64 	%rd16, %rd14, %rd12;
	ld.global.v4.f32 	{%f21, %f22, %f23, %f24}, [%rd16];
	add.s64 	%rd17, %rd15, %rd12;
	ld.global.v4.f32 	{%f25, %f26, %f27, %f28}, [%rd17];
	add.s64 	%rd18, %rd16, %rd12;
	ld.global.v4.f32 	{%f29, %f30, %f31, %f32}, [%rd18];
	add.f32 	%f33, %f1, %f5;
	add.f32 	%f34, %f2, %f6;
	add.f32 	%f35, %f3, %f7;
	add.f32 	%f36, %f4, %f8;
	cvta.to.global.u64 	%rd19, %rd64;
	add.s64 	%rd20, %rd19, %rd8;
	st.global.v4.f32 	[%rd20], {%f33, %f34, %f35, %f36};
	add.f32 	%f37, %f9, %f13;
	add.f32 	%f38, %f10, %f14;
	add.f32 	%f39, %f11, %f15;
	add.f32 	%f40, %f12, %f16;
	add.s64 	%rd21, %rd20, %rd12;
	st.global.v4.f32 	[%rd21], {%f37, %f38, %f39, %f40};
	add.f32 	%f41, %f17, %f21;
	add.f32 	%f42, %f18, %f22;
	add.f32 	%f43, %f19, %f23;
	add.f32 	%f44, %f20, %f24;
	add.s64 	%rd22, %rd21, %rd12;
	st.global.v4.f32 	[%rd22], {%f41, %f42, %f43, %f44};
	add.f32 	%f45, %f25, %f29;
	add.f32 	%f46, %f26, %f30;
	add.f32 	%f47, %f27, %f31;
	add.f32 	%f48, %f28, %f32;
	add.s64 	%rd23, %rd22, %rd12;
	st.global.v4.f32 	[%rd23], {%f45, %f46, %f47, %f48};
	shl.b32 	%r35, %r2, 2;
	add.s32 	%r68, %r35, %r68;
	mad.lo.s32 	%r36, %r2, 3, %r68;
	setp.lt.s32 	%p2, %r36, %r3;
	@%p2 bra 	$L__BB5_15;
	bra.uni 	$L__BB5_1;

}
	// .globl	_Z18vectorSumWriteOnlyPfi
.visible .entry _Z18vectorSumWriteOnlyPfi(
	.param .u64 .ptr .align 1 _Z18vectorSumWriteOnlyPfi_param_0,
	.param .u32 _Z18vectorSumWriteOnlyPfi_param_1
)
{
	.reg .pred 	%p<2>;
	.reg .b32 	%r<7>;
	.reg .b64 	%rd<5>;

	ld.param.u64 	%rd1, [_Z18vectorSumWriteOnlyPfi_param_0];
	ld.param.u32 	%r2, [_Z18vectorSumWriteOnlyPfi_param_1];
	mov.u32 	%r3, %ctaid.x;
	mov.u32 	%r4, %ntid.x;
	mov.u32 	%r5, %tid.x;
	mad.lo.s32 	%r1, %r3, %r4, %r5;
	setp.ge.s32 	%p1, %r1, %r2;
	@%p1 bra 	$L__BB6_2;
	cvta.to.global.u64 	%rd2, %rd1;
	mul.wide.s32 	%rd3, %r1, 4;
	add.s64 	%rd4, %rd2, %rd3;
	mov.b32 	%r6, 1065353216;
	st.global.u32 	[%rd4], %r6;
$L__BB6_2:
	ret;

}
	// .globl	_Z17vectorSumReadOnlyPfS_S_i
.visible .entry _Z17vectorSumReadOnlyPfS_S_i(
	.param .u64 .ptr .align 1 _Z17vectorSumReadOnlyPfS_S_i_param_0,
	.param .u64 .ptr .align 1 _Z17vectorSumReadOnlyPfS_S_i_param_1,
	.param .u64 .ptr .align 1 _Z17vectorSumReadOnlyPfS_S_i_param_2,
	.param .u32 _Z17vectorSumReadOnlyPfS_S_i_param_3
)
{
	.reg .pred 	%p<3>;
	.reg .b32 	%r<6>;
	.reg .b32 	%f<4>;
	.reg .b64 	%rd<10>;

	ld.param.u64 	%rd1, [_Z17vectorSumReadOnlyPfS_S_i_param_0];
	ld.param.u64 	%rd2, [_Z17vectorSumReadOnlyPfS_S_i_param_1];
	ld.param.u64 	%rd3, [_Z17vectorSumReadOnlyPfS_S_i_param_2];
	ld.param.u32 	%r2, [_Z17vectorSumReadOnlyPfS_S_i_param_3];
	mov.u32 	%r3, %ctaid.x;
	mov.u32 	%r4, %ntid.x;
	mov.u32 	%r5, %tid.x;
	mad.lo.s32 	%r1, %r3, %r4, %r5;
	setp.ge.s32 	%p1, %r1, %r2;
	@%p1 bra 	$L__BB7_3;
	cvta.to.global.u64 	%rd4, %rd1;
	cvta.to.global.u64 	%rd5, %rd2;
	mul.wide.s32 	%rd6, %r1, 4;
	add.s64 	%rd7, %rd4, %rd6;
	ld.global.f32 	%f2, [%rd7];
	add.s64 	%rd8, %rd5, %rd6;
	ld.global.f32 	%f3, [%rd8];
	add.f32 	%f1, %f2, %f3;
	setp.geu.f32 	%p2, %f1, 0fC97423F0;
	@%p2 bra 	$L__BB7_3;
	cvta.to.global.u64 	%rd9, %rd3;
	st.global.f32 	[%rd9], %f1;
$L__BB7_3:
	ret;

}
	// .globl	_Z26vectorAddPTX_CacheStreamedPfS_S_i
.visible .entry _Z26vectorAddPTX_CacheStreamedPfS_S_i(
	.param .u64 .ptr .align 1 _Z26vectorAddPTX_CacheStreamedPfS_S_i_param_0,
	.param .u64 .ptr .align 1 _Z26vectorAddPTX_CacheStreamedPfS_S_i_param_1,
	.param .u64 .ptr .align 1 _Z26vectorAddPTX_CacheStreamedPfS_S_i_param_2,
	.param .u32 _Z26vectorAddPTX_CacheStreamedPfS_S_i_param_3
)
{
	.reg .pred 	%p<2>;
	.reg .b32 	%r<6>;
	.reg .b32 	%f<7>;
	.reg .b64 	%rd<8>;

	ld.param.u64 	%rd1, [_Z26vectorAddPTX_CacheStreamedPfS_S_i_param_0];
	ld.param.u64 	%rd2, [_Z26vectorAddPTX_CacheStreamedPfS_S_i_param_1];
	ld.param.u64 	%rd3, [_Z26vectorAddPTX_CacheStreamedPfS_S_i_param_2];
	ld.param.u32 	%r2, [_Z26vectorAddPTX_CacheStreamedPfS_S_i_param_3];
	mov.u32 	%r3, %ctaid.x;
	mov.u32 	%r4, %ntid.x;
	mov.u32 	%r5, %tid.x;
	mad.lo.s32 	%r1, %r3, %r4, %r5;
	setp.ge.s32 	%p1, %r1, %r2;
	@%p1 bra 	$L__BB8_2;
	mul.wide.s32 	%rd7, %r1, 4;
	add.s64 	%rd4, %rd1, %rd7;
	// begin inline asm
	ld.global.cs.f32 %f1, [%rd4];
	// end inline asm
	add.s64 	%rd5, %rd2, %rd7;
	// begin inline asm
	ld.global.cs.f32 %f2, [%rd5];
	// end inline asm
	// begin inline asm
	add.f32 %f3, %f1, %f2;
	// end inline asm
	add.s64 	%rd6, %rd3, %rd7;
	// begin inline asm
	st.global.cs.f32 [%rd6], %f3;
	// end inline asm
$L__BB8_2:
	ret;

}
	// .globl	_Z20vectorAddPTX_LastUsePfS_S_i
.visible .entry _Z20vectorAddPTX_LastUsePfS_S_i(
	.param .u64 .ptr .align 1 _Z20vectorAddPTX_LastUsePfS_S_i_param_0,
	.param .u64 .ptr .align 1 _Z20vectorAddPTX_LastUsePfS_S_i_param_1,
	.param .u64 .ptr .align 1 _Z20vectorAddPTX_LastUsePfS_S_i_param_2,
	.param .u32 _Z20vectorAddPTX_LastUsePfS_S_i_param_3
)
{
	.reg .pred 	%p<2>;
	.reg .b32 	%r<6>;
	.reg .b32 	%f<7>;
	.reg .b64 	%rd<8>;

	ld.param.u64 	%rd1, [_Z20vectorAddPTX_LastUsePfS_S_i_param_0];
	ld.param.u64 	%rd2, [_Z20vectorAddPTX_LastUsePfS_S_i_param_1];
	ld.param.u64 	%rd3, [_Z20vectorAddPTX_LastUsePfS_S_i_param_2];
	ld.param.u32 	%r2, [_Z20vectorAddPTX_LastUsePfS_S_i_param_3];
	mov.u32 	%r3, %ctaid.x;
	mov.u32 	%r4, %ntid.x;
	mov.u32 	%r5, %tid.x;
	mad.lo.s32 	%r1, %r3, %r4, %r5;
	setp.ge.s32 	%p1, %r1, %r2;
	@%p1 bra 	$L__BB9_2;
	mul.wide.s32 	%rd7, %r1, 4;
	add.s64 	%rd4, %rd1, %rd7;
	// begin inline asm
	ld.global.lu.f32 %f1, [%rd4];
	// end inline asm
	add.s64 	%rd5, %rd2, %rd7;
	// begin inline asm
	ld.global.lu.f32 %f2, [%rd5];
	// end inline asm
	// begin inline asm
	add.f32 %f3, %f1, %f2;
	// end inline asm
	add.s64 	%rd6, %rd3, %rd7;
	// begin inline asm
	st.global.cs.f32 [%rd6], %f3;
	// end inline asm
$L__BB9_2:
	ret;

}
	// .globl	_Z12vectorSumILPPfS_S_i
.visible .entry _Z12vectorSumILPPfS_S_i(
	.param .u64 .ptr .align 1 _Z12vectorSumILPPfS_S_i_param_0,
	.param .u64 .ptr .align 1 _Z12vectorSumILPPfS_S_i_param_1,
	.param .u64 .ptr .align 1 _Z12vectorSumILPPfS_S_i_param_2,
	.param .u32 _Z12vectorSumILPPfS_S_i_param_3
)
{
	.reg .pred 	%p<2>;
	.reg .b32 	%r<8>;
	.reg .b32 	%f<13>;
	.reg .b64 	%rd<21>;

	ld.param.u64 	%rd1, [_Z12vectorSumILPPfS_S_i_param_0];
	ld.param.u64 	%rd2, [_Z12vectorSumILPPfS_S_i_param_1];
	ld.param.u64 	%rd3, [_Z12vectorSumILPPfS_S_i_param_2];
	ld.param.u32 	%r3, [_Z12vectorSumILPPfS_S_i_param_3];
	mov.u32 	%r4, %ctaid.x;
	mov.u32 	%r1, %ntid.x;
	mov.u32 	%r5, %tid.x;
	mad.lo.s32 	%r2, %r4, %r1, %r5;
	setp.ge.s32 	%p1, %r2, %r3;
	@%p1 bra 	$L__BB10_2;
	cvta.to.global.u64 	%rd4, %rd1;
	cvta.to.global.u64 	%rd5, %rd2;
	cvta.to.global.u64 	%rd6, %rd3;
	mul.wide.s32 	%rd7, %r2, 4;
	add.s64 	%rd8, %rd4, %rd7;
	ld.global.f32 	%f1, [%rd8];
	mov.u32 	%r6, %nctaid.x;
	mul.lo.s32 	%r7, %r1, %r6;
	mul.wide.s32 	%rd9, %r7, 4;
	add.s64 	%rd10, %rd8, %rd9;
	ld.global.f32 	%f2, [%rd10];
	add.s64 	%rd11, %rd10, %rd9;
	ld.global.f32 	%f3, [%rd11];
	add.s64 	%rd12, %rd11, %rd9;
	ld.global.f32 	%f4, [%rd12];
	add.s64 	%rd13, %rd5, %rd7;
	ld.global.f32 	%f5, [%rd13];
	add.s64 	%rd14, %rd13, %rd9;
	ld.global.f32 	%f6, [%rd14];
	add.s64 	%rd15, %rd14, %rd9;
	ld.global.f32 	%f7, [%rd15];
	add.s64 	%rd16, %rd15, %rd9;
	ld.global.f32 	%f8, [%rd16];
	add.f32 	%f9, %f1, %f5;
	add.s64 	%rd17, %rd6, %rd7;
	st.global.f32 	[%rd17], %f9;
	add.f32 	%f10, %f2, %f6;
	add.s64 	%rd18, %rd17, %rd9;
	st.global.f32 	[%rd18], %f10;
	add.f32 	%f11, %f3, %f7;
	add.s64 	%rd19, %rd18, %rd9;
	st.global.f32 	[%rd19], %f11;
	add.f32 	%f12, %f4, %f8;
	add.s64 	%rd20, %rd19, %rd9;
	st.global.f32 	[%rd20], %f12;
$L__BB10_2:
	ret;

}
	// .globl	_Z17vectorSumGridILP2PfS_S_i
.visible .entry _Z17vectorSumGridILP2PfS_S_i(
	.param .u64 .ptr .align 1 _Z17vectorSumGridILP2PfS_S_i_param_0,
	.param .u64 .ptr .align 1 _Z17vectorSumGridILP2PfS_S_i_param_1,
	.param .u64 .ptr .align 1 _Z17vectorSumGridILP2PfS_S_i_param_2,
	.param .u32 _Z17vectorSumGridILP2PfS_S_i_param_3
)
{
	.reg .pred 	%p<7>;
	.reg .b32 	%r<35>;
	.reg .b32 	%f<31>;
	.reg .b64 	%rd<41>;

	ld.param.u64 	%rd4, [_Z17vectorSumGridILP2PfS_S_i_param_0];
	ld.param.u64 	%rd5, [_Z17vectorSumGridILP2PfS_S_i_param_1];
	ld.param.u64 	%rd6, [_Z17vectorSumGridILP2PfS_S_i_param_2];
	ld.param.u32 	%r17, [_Z17vectorSumGridILP2PfS_S_i_param_3];
	cvta.to.global.u64 	%rd1, %rd6;
	cvta.to.global.u64 	%rd2, %rd5;
	cvta.to.global.u64 	%rd3, %rd4;
	mov.u32 	%r1, %ctaid.x;
	mov.u32 	%r2, %ntid.x;
	mov.u32 	%r3, %tid.x;
	mad.lo.s32 	%r33, %r1, %r2, %r3;
	mov.u32 	%r5, %nctaid.x;
	mul.lo.s32 	%r6, %r2, %r5;
	setp.ge.s32 	%p1, %r33, %r17;
	@%p1 bra 	$L__BB11_7;
	shl.b32 	%r7, %r6, 1;
	shl.b32 	%r18, %r5, 1;
	add.s32 	%r19, %r1, %r18;
	mad.lo.s32 	%r20, %r2, %r19, %r3;
	max.s32 	%r21, %r17, %r20;
	sub.s32 	%r22, %r21, %r20;
	setp.ne.s32 	%p2, %r22, 0;
	selp.u32 	%r23, 1, 0, %p2;
	selp.s32 	%r24, -1, 0, %p2;
	add.s32 	%r25, %r22, %r24;
	div.u32 	%r26, %r25, %r7;
	add.s32 	%r8, %r26, %r23;
	and.b32  	%r27, %r8, 3;
	setp.eq.s32 	%p3, %r27, 3;
	@%p3 bra 	$L__BB11_4;
	add.s32 	%r28, %r8, 1;
	and.b32  	%r29, %r28, 3;
	neg.s32 	%r31, %r29;
	mul.wide.s32 	%rd11, %r6, 4;
$L__BB11_3:
	.pragma "nounroll";
	mul.wide.s32 	%rd7, %r33, 4;
	add.s64 	%rd8, %rd3, %rd7;
	ld.global.f32 	%f1, [%rd8];
	add.s64 	%rd9, %rd2, %rd7;
	ld.global.f32 	%f2, [%rd9];
	add.f32 	%f3, %f1, %f2;
	add.s64 	%rd10, %rd1, %rd7;
	st.global.f32 	[%rd10], %f3;
	add.s64 	%rd12, %rd8, %rd11;
	ld.global.f32 	%f4, [%rd12];
	add.s64 	%rd13, %rd9, %rd11;
	ld.global.f32 	%f5, [%rd13];
	add.f32 	%f6, %f4, %f5;
	add.s64 	%rd14, %rd10, %rd11;
	st.global.f32 	[%rd14], %f6;
	add.s32 	%r33, %r33, %r7;
	add.s32 	%r31, %r31, 1;
	setp.ne.s32 	%p4, %r31, 0;
	@%p4 bra 	$L__BB11_3;
$L__BB11_4:
	setp.lt.u32 	%p5, %r8, 3;
	@%p5 bra 	$L__BB11_7;
	mul.wide.s32 	%rd19, %r6, 4;
	shl.b32 	%r30, %r6, 3;
$L__BB11_6:
	mul.wide.s32 	%rd15, %r33, 4;
	add.s64 	%rd16, %rd3, %rd15;
	ld.global.f32 	%f7, [%rd16];
	add.s64 	%rd17, %rd2, %rd15;
	ld.global.f32 	%f8, [%rd17];
	add.f32 	%f9, %f7, %f8;
	add.s64 	%rd18, %rd1, %rd15;
	st.global.f32 	[%rd18], %f9;
	add.s64 	%rd20, %rd16, %rd19;
	ld.global.f32 	%f10, [%rd20];
	add.s64 	%rd21, %rd17, %rd19;
	ld.global.f32 	%f11, [%rd21];
	add.f32 	%f12, %f10, %f11;
	add.s64 	%rd22, %rd18, %rd19;
	st.global.f32 	[%rd22], %f12;
	add.s64 	%rd23, %rd20, %rd19;
	ld.global.f32 	%f13, [%rd23];
	add.s64 	%rd24, %rd21, %rd19;
	ld.global.f32 	%f14, [%rd24];
	add.f32 	%f15, %f13, %f14;
	add.s64 	%rd25, %rd22, %rd19;
	st.global.f32 	[%rd25], %f15;
	add.s64 	%rd26, %rd23, %rd19;
	ld.global.f32 	%f16, [%rd26];
	add.s64 	%rd27, %rd24, %rd19;
	ld.global.f32 	%f17, [%rd27];
	add.f32 	%f18, %f16, %f17;
	add.s64 	%rd28, %rd25, %rd19;
	st.global.f32 	[%rd28], %f18;
	add.s64 	%rd29, %rd26, %rd19;
	ld.global.f32 	%f19, [%rd29];
	add.s64 	%rd30, %rd27, %rd19;
	ld.global.f32 	%f20, [%rd30];
	add.f32 	%f21, %f19, %f20;
	add.s64 	%rd31, %rd28, %rd19;
	st.global.f32 	[%rd31], %f21;
	add.s64 	%rd32, %rd29, %rd19;
	ld.global.f32 	%f22, [%rd32];
	add.s64 	%rd33, %rd30, %rd19;
	ld.global.f32 	%f23, [%rd33];
	add.f32 	%f24, %f22, %f23;
	add.s64 	%rd34, %rd31, %rd19;
	st.global.f32 	[%rd34], %f24;
	add.s64 	%rd35, %rd32, %rd19;
	ld.global.f32 	%f25, [%rd35];
	add.s64 	%rd36, %rd33, %rd19;
	ld.global.f32 	%f26, [%rd36];
	add.f32 	%f27, %f25, %f26;
	add.s64 	%rd37, %rd34, %rd19;
	st.global.f32 	[%rd37], %f27;
	add.s64 	%rd38, %rd35, %rd19;
	ld.global.f32 	%f28, [%rd38];
	add.s64 	%rd39, %rd36, %rd19;
	ld.global.f32 	%f29, [%rd39];
	add.f32 	%f30, %f28, %f29;
	add.s64 	%rd40, %rd37, %rd19;
	st.global.f32 	[%rd40], %f30;
	add.s32 	%r33, %r30, %r33;
	setp.lt.s32 	%p6, %r33, %r17;
	@%p6 bra 	$L__BB11_6;
$L__BB11_7:
	ret;

}
	// .globl	_Z17vectorSumGridILP4PfS_S_i
.visible .entry _Z17vectorSumGridILP4PfS_S_i(
	.param .u64 .ptr .align 1 _Z17vectorSumGridILP4PfS_S_i_param_0,
	.param .u64 .ptr .align 1 _Z17vectorSumGridILP4PfS_S_i_param_1,
	.param .u64 .ptr .align 1 _Z17vectorSumGridILP4PfS_S_i_param_2,
	.param .u32 _Z17vectorSumGridILP4PfS_S_i_param_3
)
{
	.reg .pred 	%p<3>;
	.reg .b32 	%r<12>;
	.reg .b32 	%f<13>;
	.reg .b64 	%rd<21>;

	ld.param.u64 	%rd4, [_Z17vectorSumGridILP4PfS_S_i_param_0];
	ld.param.u64 	%rd5, [_Z17vectorSumGridILP4PfS_S_i_param_1];
	ld.param.u64 	%rd6, [_Z17vectorSumGridILP4PfS_S_i_param_2];
	ld.param.u32 	%r6, [_Z17vectorSumGridILP4PfS_S_i_param_3];
	mov.u32 	%r7, %ctaid.x;
	mov.u32 	%r1, %ntid.x;
	mov.u32 	%r8, %tid.x;
	mad.lo.s32 	%r11, %r7, %r1, %r8;
	setp.ge.s32 	%p1, %r11, %r6;
	@%p1 bra 	$L__BB12_3;
	mov.u32 	%r9, %nctaid.x;
	mul.lo.s32 	%r3, %r1, %r9;
	cvta.to.global.u64 	%rd1, %rd4;
	cvta.to.global.u64 	%rd2, %rd5;
	cvta.to.global.u64 	%rd3, %rd6;
	mul.wide.s32 	%rd9, %r3, 4;
	shl.b32 	%r10, %r3, 2;
$L__BB12_2:
	mul.wide.s32 	%rd7, %r11, 4;
	add.s64 	%rd8, %rd1, %rd7;
	ld.global.f32 	%f1, [%rd8];
	add.s64 	%rd10, %rd8, %rd9;
	ld.global.f32 	%f2, [%rd10];
	add.s64 	%rd11, %rd10, %rd9;
	ld.global.f32 	%f3, [%rd11];
	add.s64 	%rd12, %rd11, %rd9;
	ld.global.f32 	%f4, [%rd12];
	add.s64 	%rd13, %rd2, %rd7;
	ld.global.f32 	%f5, [%rd13];
	add.s64 	%rd14, %rd13, %rd9;
	ld.global.f32 	%f6, [%rd14];
	add.s64 	%rd15, %rd14, %rd9;
	ld.global.f32 	%f7, [%rd15];
	add.s64 	%rd16, %rd15, %rd9;
	ld.global.f32 	%f8, [%rd16];
	add.f32 	%f9, %f1, %f5;
	add.s64 	%rd17, %rd3, %rd7;
	st.global.f32 	[%rd17], %f9;
	add.f32 	%f10, %f2, %f6;
	add.s64 	%rd18, %rd17, %rd9;
	st.global.f32 	[%rd18], %f10;
	add.f32 	%f11, %f3, %f7;
	add.s64 	%rd19, %rd18, %rd9;
	st.global.f32 	[%rd19], %f11;
	add.f32 	%f12, %f4, %f8;
	add.s64 	%rd20, %rd19, %rd9;
	st.global.f32 	[%rd20], %f12;
	add.s32 	%r11, %r10, %r11;
	setp.lt.s32 	%p2, %r11, %r6;
	@%p2 bra 	$L__BB12_2;
$L__BB12_3:
	ret;

}
	// .globl	_Z28vectorSumVectorizedNoPaddingPfS_S_i
.visible .entry _Z28vectorSumVectorizedNoPaddingPfS_S_i(
	.param .u64 .ptr .align 1 _Z28vectorSumVectorizedNoPaddingPfS_S_i_param_0,
	.param .u64 .ptr .align 1 _Z28vectorSumVectorizedNoPaddingPfS_S_i_param_1,
	.param .u64 .ptr .align 1 _Z28vectorSumVectorizedNoPaddingPfS_S_i_param_2,
	.param .u32 _Z28vectorSumVectorizedNoPaddingPfS_S_i_param_3
)
{
	.reg .pred 	%p<2>;
	.reg .b32 	%r<6>;
	.reg .b32 	%f<13>;
	.reg .b64 	%rd<11>;

	ld.param.u64 	%rd1, [_Z28vectorSumVectorizedNoPaddingPfS_S_i_param_0];
	ld.param.u64 	%rd2, [_Z28vectorSumVectorizedNoPaddingPfS_S_i_param_1];
	ld.param.u64 	%rd3, [_Z28vectorSumVectorizedNoPaddingPfS_S_i_param_2];
	ld.param.u32 	%r2, [_Z28vectorSumVectorizedNoPaddingPfS_S_i_param_3];
	mov.u32 	%r3, %ctaid.x;
	mov.u32 	%r4, %ntid.x;
	mov.u32 	%r5, %tid.x;
	mad.lo.s32 	%r1, %r3, %r4, %r5;
	setp.ge.s32 	%p1, %r1, %r2;
	@%p1 bra 	$L__BB13_2;
	cvta.to.global.u64 	%rd4, %rd1;
	cvta.to.global.u64 	%rd5, %rd2;
	cvta.to.global.u64 	%rd6, %rd3;
	mul.wide.s32 	%rd7, %r1, 16;
	add.s64 	%rd8, %rd4, %rd7;
	ld.global.v4.f32 	{%f1, %f2, %f3, %f4}, [%rd8];
	add.s64 	%rd9, %rd5, %rd7;
	ld.global.v4.f32 	{%f5, %f6, %f7, %f8}, [%rd9];
	add.f32 	%f9, %f1, %f5;
	add.f32 	%f10, %f2, %f6;
	add.f32 	%f11, %f3, %f7;
	add.f32 	%f12, %f4, %f8;
	add.s64 	%rd10, %rd6, %rd7;
	st.global.v4.f32 	[%rd10], {%f9, %f10, %f11, %f12};
$L__BB13_2:
	ret;

}
	// .globl	_Z18writeOnlyCoalescedPfi
.visible .entry _Z18writeOnlyCoalescedPfi(
	.param .u64 .ptr .align 1 _Z18writeOnlyCoalescedPfi_param_0,
	.param .u32 _Z18writeOnlyCoalescedPfi_param_1
)
{
	.reg .pred 	%p<2>;
	.reg .b32 	%r<7>;
	.reg .b64 	%rd<5>;

	ld.param.u64 	%rd1, [_Z18writeOnlyCoalescedPfi_param_0];
	ld.param.u32 	%r2, [_Z18writeOnlyCoalescedPfi_param_1];
	mov.u32 	%r3, %ctaid.x;
	mov.u32 	%r4, %ntid.x;
	mov.u32 	%r5, %tid.x;
	mad.lo.s32 	%r1, %r3, %r4, %r5;
	setp.ge.s32 	%p1, %r1, %r2;
	@%p1 bra 	$L__BB14_2;
	cvta.to.global.u64 	%rd2, %rd1;
	mul.wide.s32 	%rd3, %r1, 4;
	add.s64 	%rd4, %rd2, %rd3;
	mov.b32 	%r6, 1065353216;
	st.global.u32 	[%rd4], %r6;
$L__BB14_2:
	ret;

}
	// .globl	_Z20writeOnlyUncoalescedPfi
.visible .entry _Z20writeOnlyUncoalescedPfi(
	.param .u64 .ptr .align 1 _Z20writeOnlyUncoalescedPfi_param_0,
	.param .u32 _Z20writeOnlyUncoalescedPfi_param_1
)
{
	.reg .pred 	%p<2>;
	.reg .b32 	%r<8>;
	.reg .b64 	%rd<5>;

	ld.param.u64 	%rd1, [_Z20writeOnlyUncoalescedPfi_param_0];
	ld.param.u32 	%r2, [_Z20writeOnlyUncoalescedPfi_param_1];
	mov.u32 	%r3, %ctaid.x;
	mov.u32 	%r4, %ntid.x;
	mov.u32 	%r5, %tid.x;
	mad.lo.s32 	%r6, %r3, %r4, %r5;
	shl.b32 	%r1, %r6, 3;
	setp.ge.s32 	%p1, %r1, %r2;
	@%p1 bra 	$L__BB15_2;
	cvta.to.global.u64 	%rd2, %rd1;
	mul.wide.s32 	%rd3, %r1, 4;
	add.s64 	%rd4, %rd2, %rd3;
	mov.b32 	%r7, 1065353216;
	st.global.u32 	[%rd4], %r7;
$L__BB15_2:
	ret;

}
	// .globl	_Z12vectorAddFP8PKfS0_P13__nv_fp8_e4m3i
.visible .entry _Z12vectorAddFP8PKfS0_P13__nv_fp8_e4m3i(
	.param .u64 .ptr .align 1 _Z12vectorAddFP8PKfS0_P13__nv_fp8_e4m3i_param_0,
	.param .u64 .ptr .align 1 _Z12vectorAddFP8PKfS0_P13__nv_fp8_e4m3i_param_1,
	.param .u64 .ptr .align 1 _Z12vectorAddFP8PKfS0_P13__nv_fp8_e4m3i_param_2,
	.param .u32 _Z12vectorAddFP8PKfS0_P13__nv_fp8_e4m3i_param_3
)
{
	.reg .pred 	%p<2>;
	.reg .b16 	%rs<2>;
	.reg .b32 	%r<6>;
	.reg .b32 	%f<5>;
	.reg .b64 	%rd<12>;

	ld.param.u64 	%rd1, [_Z12vectorAddFP8PKfS0_P13__nv_fp8_e4m3i_param_0];
	ld.param.u64 	%rd2, [_Z12vectorAddFP8PKfS0_P13__nv_fp8_e4m3i_param_1];
	ld.param.u64 	%rd3, [_Z12vectorAddFP8PKfS0_P13__nv_fp8_e4m3i_param_2];
	ld.param.u32 	%r2, [_Z12vectorAddFP8PKfS0_P13__nv_fp8_e4m3i_param_3];
	mov.u32 	%r3, %ctaid.x;
	mov.u32 	%r4, %ntid.x;
	mov.u32 	%r5, %tid.x;
	mad.lo.s32 	%r1, %r3, %r4, %r5;
	setp.ge.s32 	%p1, %r1, %r2;
	@%p1 bra 	$L__BB16_2;
	cvta.to.global.u64 	%rd4, %rd1;
	cvta.to.global.u64 	%rd5, %rd2;
	cvta.to.global.u64 	%rd6, %rd3;
	cvt.s64.s32 	%rd7, %r1;
	mul.wide.s32 	%rd8, %r1, 4;
	add.s64 	%rd9, %rd4, %rd8;
	ld.global.f32 	%f3, [%rd9];
	add.s64 	%rd10, %rd5, %rd8;
	ld.global.f32 	%f4, [%rd10];
	add.f32 	%f1, %f3, %f4;
	mov.f32 	%f2, 0f00000000;
	// begin inline asm
	{cvt.rn.satfinite.e4m3x2.f32 %rs1, %f2, %f1;}

	// end inline asm
	add.s64 	%rd11, %rd6, %rd7;
	st.global.u8 	[%rd11], %rs1;
$L__BB16_2:
	ret;

}


// ===== COMPILED SASS (sm_100) =====

	.target	sm_100

	.elftype	@"ET_EXEC"


//--------------------- .note.nv.tkinfo           --------------------------
	.section	.note.nv.tkinfo,"",@"SHT_NOTE"
	.sectionflags	@"SHF_NOTE_NV_TKINFO"
	.tkinfo
        /*0018*/ 	.word	0x00000002
        /*0030*/ 	.string	""
        /*0030*/ 	.string	"ptxas"
        /*0030*/ 	.string	"Cuda compilation tools, release 13.0, V13.0.88"
        /*0030*/ 	.string	"Build cuda_13.0.r13.0/compiler.36424714_0"
        /*0030*/ 	.string	"-arch sm_100 -m 64 "



//--------------------- .note.nv.cuinfo           --------------------------
	.section	.note.nv.cuinfo,"",@"SHT_NOTE"
	.sectionflags	@"SHF_NOTE_NV_CUINFO"
        /*0018*/ 	.short	0x0002
        /*001a*/ 	.short	0x0064
        /*001c*/ 	.short	0x0082
	.zero		2


//--------------------- .nv.info                  --------------------------
	.section	.nv.info,"",@"SHT_CUDA_INFO"
	.align	4


	//----- nvinfo : EIATTR_REGCOUNT
	.align		4
        /*0000*/ 	.byte	0x04, 0x2f
        /*0002*/ 	.short	(.L_1 - .L_0)
	.align		4
.L_0:
        /*0004*/ 	.word	index@(_Z9vectorSumPfS_S_i)
        /*0008*/ 	.word	0x0000000c


	//----- nvinfo : EIATTR_FRAME_SIZE
	.align		4
.L_1:
        /*000c*/ 	.byte	0x04, 0x11
        /*000e*/ 	.short	(.L_3 - .L_2)
	.align		4
.L_2:
        /*0010*/ 	.word	index@(_Z9vectorSumPfS_S_i)
        /*0014*/ 	.word	0x00000000


	//----- nvinfo : EIATTR_REGCOUNT
	.align		4
.L_3:
        /*0018*/ 	.byte	0x04, 0x2f
        /*001a*/ 	.short	(.L_5 - .L_4)
	.align		4
.L_4:
        /*001c*/ 	.word	index@(_Z19gridStrideVectorSumPfS_S_i)
        /*0020*/ 	.word	0x0000001a


	//----- nvinfo : EIATTR_FRAME_SIZE
	.align		4
.L_5:
        /*0024*/ 	.byte	0x04, 0x11
        /*0026*/ 	.short	(.L_7 - .L_6)
	.align		4
.L_6:
        /*0028*/ 	.word	index@(_Z19gridStrideVectorSumPfS_S_i)
        /*002c*/ 	.word	0x00000000


	//----- nvinfo : EIATTR_REGCOUNT
	.align		4
.L_7:
        /*0030*/ 	.byte	0x04, 0x2f
        /*0032*/ 	.short	(.L_9 - .L_8)
	.align		4
.L_8:
        /*0034*/ 	.word	index@(_Z19vectorizedVectorSumPfS_S_i)
        /*0038*/ 	.word	0x0000001a


	//----- nvinfo : EIATTR_FRAME_SIZE
	.align		4
.L_9:
        /*003c*/ 	.byte	0x04, 0x11
        /*003e*/ 	.short	(.L_11 - .L_10)
	.align		4
.L_10:
        /*0040*/ 	.word	index@(_Z19vectorizedVectorSumPfS_S_i)
        /*0044*/ 	.word	0x00000000


	//----- nvinfo : EIATTR_REGCOUNT
	.align		4
.L_11:
        /*0048*/ 	.byte	0x04, 0x2f
        /*004a*/ 	.short	(.L_13 - .L_12)
	.align		4
.L_12:
        /*004c*/ 	.word	index@(_Z23gridVectorizedVectorSumPfS_S_i)
        /*0050*/ 	.word	0x00000020


	//----- nvinfo : EIATTR_FRAME_SIZE
	.align		4
.L_13:
        /*0054*/ 	.byte	0x04, 0x11
        /*0056*/ 	.short	(.L_15 - .L_14)
	.align		4
.L_14:
        /*0058*/ 	.word	index@(_Z23gridVectorizedVectorSumPfS_S_i)
        /*005c*/ 	.word	0x00000000


	//----- nvinfo : EIATTR_REGCOUNT
	.align		4
.L_15:
        /*0060*/ 	.byte	0x04, 0x2f
        /*0062*/ 	.short	(.L_17 - .L_16)
	.align		4
.L_16:
        /*0064*/ 	.word	index@(_Z27ILP2VectorizedGridVectorSumPfS_S_i)
        /*0068*/ 	.word	0x00000020


	//----- nvinfo : EIATTR_FRAME_SIZE
	.align		4
.L_17:
        /*006c*/ 	.byte	0x04, 0x11
        /*006e*/ 	.short	(.L_19 - .L_18)
	.align		4
.L_18:
        /*0070*/ 	.word	index@(_Z27ILP2VectorizedGridVectorSumPfS_S_i)
        /*0074*/ 	.word	0x00000000


	//----- nvinfo : EIATTR_REGCOUNT
	.align		4
.L_19:
        /*0078*/ 	.byte	0x04, 0x2f
        /*007a*/ 	.short	(.L_21 - .L_20)
	.align		4
.L_20:
        /*007c*/ 	.word	index@(_Z27ILP4VectorizedGridVectorSumPfS_S_i)
        /*0080*/ 	.word	0x00000020


	//----- nvinfo : EIATTR_FRAME_SIZE
	.align		4
.L_21:
        /*0084*/ 	.byte	0x04, 0x11
        /*0086*/ 	.short	(.L_23 - .L_22)
	.align		4
.L_22:
        /*0088*/ 	.word	index@(_Z27ILP4VectorizedGridVectorSumPfS_S_i)
        /*008c*/ 	.word	0x00000000


	//----- nvinfo : EIATTR_REGCOUNT
	.align		4
.L_23:
        /*0090*/ 	.byte	0x04, 0x2f
        /*0092*/ 	.short	(.L_25 - .L_24)
	.align		4
.L_24:
        /*0094*/ 	.word	index@(_Z18vectorSumWriteOnlyPfi)
        /*0098*/ 	.word	0x0000000a


	//----- nvinfo : EIATTR_FRAME_SIZE
	.align		4
.L_25:
        /*009c*/ 	.byte	0x04, 0x11
        /*009e*/ 	.short	(.L_27 - .L_26)
	.align		4
.L_26:
        /*00a0*/ 	.word	index@(_Z18vectorSumWriteOnlyPfi)
        /*00a4*/ 	.word	0x00000000


	//----- nvinfo : EIATTR_REGCOUNT
	.align		4
.L_27:
        /*00a8*/ 	.byte	0x04, 0x2f
        /*00aa*/ 	.short	(.L_29 - .L_28)
	.align		4
.L_28:
        /*00ac*/ 	.word	index@(_Z17vectorSumReadOnlyPfS_S_i)
        /*00b0*/ 	.word	0x0000000a


	//----- nvinfo : EIATTR_FRAME_SIZE
	.align		4
.L_29:
        /*00b4*/ 	.byte	0x04, 0x11
        /*00b6*/ 	.short	(.L_31 - .L_30)
	.align		4
.L_30:
        /*00b8*/ 	.word	index@(_Z17vectorSumReadOnlyPfS_S_i)
        /*00bc*/ 	.word	0x00000000


	//----- nvinfo : EIATTR_REGCOUNT
	.align		4
.L_31:
        /*00c0*/ 	.byte	0x04, 0x2f
        /*00c2*/ 	.short	(.L_33 - .L_32)
	.align		4
.L_32:
        /*00c4*/ 	.word	index@(_Z26vectorAddPTX_CacheStreamedPfS_S_i)
        /*00c8*/ 	.word	0x0000000c


	//----- nvinfo : EIATTR_FRAME_SIZE
	.align		4
.L_33:
        /*00cc*/ 	.byte	0x04, 0x11
        /*00ce*/ 	.short	(.L_35 - .L_34)
	.align		4
.L_34:
        /*00d0*/ 	.word	index@(_Z26vectorAddPTX_CacheStreamedPfS_S_i)
        /*00d4*/ 	.word	0x00000000


	//----- nvinfo : EIATTR_REGCOUNT
	.align		4
.L_35:
        /*00d8*/ 	.byte	0x04, 0x2f
        /*00da*/ 	.short	(.L_37 - .L_36)
	.align		4
.L_36:
        /*00dc*/ 	.word	index@(_Z20vectorAddPTX_LastUsePfS_S_i)
        /*00e0*/ 	.word	0x0000000c


	//----- nvinfo : EIATTR_FRAME_SIZE
	.align		4
.L_37:
        /*00e4*/ 	.byte	0x04, 0x11
        /*00e6*/ 	.short	(.L_39 - .L_38)
	.align		4
.L_38:
        /*00e8*/ 	.word	index@(_Z20vectorAddPTX_LastUsePfS_S_i)
        /*00ec*/ 	.word	0x00000000


	//----- nvinfo : EIATTR_REGCOUNT
	.align		4
.L_39:
        /*00f0*/ 	.byte	0x04, 0x2f
        /*00f2*/ 	.short	(.L_41 - .L_40)
	.align		4
.L_40:
        /*00f4*/ 	.word	index@(_Z12vectorSumILPPfS_S_i)
        /*00f8*/ 	.word	0x0000001c


	//----- nvinfo : EIATTR_FRAME_SIZE
	.align		4
.L_41:
        /*00fc*/ 	.byte	0x04, 0x11
        /*00fe*/ 	.short	(.L_43 - .L_42)
	.align		4
.L_42:
        /*0100*/ 	.word	index@(_Z12vectorSumILPPfS_S_i)
        /*0104*/ 	.word	0x00000000


	//----- nvinfo : EIATTR_REGCOUNT
	.align		4
.L_43:
        /*0108*/ 	.byte	0x04, 0x2f
        /*010a*/ 	.short	(.L_45 - .L_44)
	.align		4
.L_44:
        /*010c*/ 	.word	index@(_Z17vectorSumGridILP2PfS_S_i)
        /*0110*/ 	.word	0x0000001c


	//----- nvinfo : EIATTR_FRAME_SIZE
	.align		4
.L_45:
        /*0114*/ 	.byte	0x04, 0x11
        /*0116*/ 	.short	(.L_47 - .L_46)
	.align		4
.L_46:
        /*0118*/ 	.word	index@(_Z17vectorSumGridILP2PfS_S_i)
        /*011c*/ 	.word	0x00000000


	//----- nvinfo : EIATTR_REGCOUNT
	.align		4
.L_47:
        /*0120*/ 	.byte	0x04, 0x2f
        /*0122*/ 	.short	(.L_49 - .L_48)
	.align		4
.L_48:
        /*0124*/ 	.word	index@(_Z17vectorSumGridILP4PfS_S_i)
        /*0128*/ 	.word	0x0000001c


	//----- nvinfo : EIATTR_FRAME_SIZE
	.align		4
.L_49:
        /*012c*/ 	.byte	0x04, 0x11
        /*012e*/ 	.short	(.L_51 - .L_50)
	.align		4
.L_50:
        /*0130*/ 	.word	index@(_Z17vectorSumGridILP4PfS_S_i)
        /*0134*/ 	.word	0x00000000


	//----- nvinfo : EIATTR_REGCOUNT
	.align		4
.L_51:
        /*0138*/ 	.byte	0x04, 0x2f
        /*013a*/ 	.short	(.L_53 - .L_52)
	.align		4
.L_52:
        /*013c*/ 	.word	index@(_Z28vectorSumVectorizedNoPaddingPfS_S_i)
        /*0140*/ 	.word	0x00000016


	//----- nvinfo : EIATTR_FRAME_SIZE
	.align		4
.L_53:
        /*0144*/ 	.byte	0x04, 0x11
        /*0146*/ 	.short	(.L_55 - .L_54)
	.align		4
.L_54:
        /*0148*/ 	.word	index@(_Z28vectorSumVectorizedNoPaddingPfS_S_i)
        /*014c*/ 	.word	0x00000000


	//----- nvinfo : EIATTR_REGCOUNT
	.align		4
.L_55:
        /*0150*/ 	.byte	0x04, 0x2f
        /*0152*/ 	.short	(.L_57 - .L_56)
	.align		4
.L_56:
        /*0154*/ 	.word	index@(_Z18writeOnlyCoalescedPfi)
        /*0158*/ 	.word	0x0000000a


	//----- nvinfo : EIATTR_FRAME_SIZE
	.align		4
.L_57:
        /*015c*/ 	.byte	0x04, 0x11
        /*015e*/ 	.short	(.L_59 - .L_58)
	.align		4
.L_58:
        /*0160*/ 	.word	index@(_Z18writeOnlyCoalescedPfi)
        /*0164*/ 	.word	0x00000000


	//----- nvinfo : EIATTR_REGCOUNT
	.align		4
.L_59:
        /*0168*/ 	.byte	0x04, 0x2f
        /*016a*/ 	.short	(.L_61 - .L_60)
	.align		4
.L_60:
        /*016c*/ 	.word	index@(_Z20writeOnlyUncoalescedPfi)
        /*0170*/ 	.word	0x0000000a


	//----- nvinfo : EIATTR_FRAME_SIZE
	.align		4
.L_61:
        /*0174*/ 	.byte	0x04, 0x11
        /*0176*/ 	.short	(.L_63 - .L_62)
	.align		4
.L_62:
        /*0178*/ 	.word	index@(_Z20writeOnlyUncoalescedPfi)
        /*017c*/ 	.word	0x00000000


	//----- nvinfo : EIATTR_REGCOUNT
	.align		4
.L_63:
        /*0180*/ 	.byte	0x04, 0x2f
        /*0182*/ 	.short	(.L_65 - .L_64)
	.align		4
.L_64:
        /*0184*/ 	.word	index@(_Z12vectorAddFP8PKfS0_P13__nv_fp8_e4m3i)
        /*0188*/ 	.word	0x0000000c


	//----- nvinfo : EIATTR_FRAME_SIZE
	.align		4
.L_65:
        /*018c*/ 	.byte	0x04, 0x11
        /*018e*/ 	.short	(.L_67 - .L_66)
	.align		4
.L_66:
        /*0190*/ 	.word	index@(_Z12vectorAddFP8PKfS0_P13__nv_fp8_e4m3i)
        /*0194*/ 	.word	0x00000000


	//----- nvinfo : EIATTR_MIN_STACK_SIZE
	.align		4
.L_67:
        /*0198*/ 	.byte	0x04, 0x12
        /*019a*/ 	.short	(.L_69 - .L_68)
	.align		4
.L_68:
        /*019c*/ 	.word	index@(_Z12vectorAddFP8PKfS0_P13__nv_fp8_e4m3i)
        /*01a0*/ 	.word	0x00000000


	//----- nvinfo : EIATTR_MIN_STACK_SIZE
	.align		4
.L_69:
        /*01a4*/ 	.byte	0x04, 0x12
        /*01a6*/ 	.short	(.L_71 - .L_70)
	.align		4
.L_70:
        /*01a8*/ 	.word	index@(_Z20writeOnlyUncoalescedPfi)
        /*01ac*/ 	.word	0x00000000


	//----- nvinfo : EIATTR_MIN_STACK_SIZE
	.align		4
.L_71:
        /*01b0*/ 	.byte	0x04, 0x12
        /*01b2*/ 	.short	(.L_73 - .L_72)
	.align		4
.L_72:
        /*01b4*/ 	.word	index@(_Z18writeOnlyCoalescedPfi)
        /*01b8*/ 	.word	0x00000000


	//----- nvinfo : EIATTR_MIN_STACK_SIZE
	.align		4
.L_73:
        /*01bc*/ 	.byte	0x04, 0x12
        /*01be*/ 	.short	(.L_75 - .L_74)
	.align		4
.L_74:
        /*01c0*/ 	.word	index@(_Z28vectorSumVectorizedNoPaddingPfS_S_i)
        /*01c4*/ 	.word	0x00000000


	//----- nvinfo : EIATTR_MIN_STACK_SIZE
	.align		4
.L_75:
        /*01c8*/ 	.byte	0x04, 0x12
        /*01ca*/ 	.short	(.L_77 - .L_76)
	.align		4
.L_76:
        /*01cc*/ 	.word	index@(_Z17vectorSumGridILP4PfS_S_i)
        /*01d0*/ 	.word	0x00000000


	//----- nvinfo : EIATTR_MIN_STACK_SIZE
	.align		4
.L_77:
        /*01d4*/ 	.byte	0x04, 0x12
        /*01d6*/ 	.short	(.L_79 - .L_78)
	.align		4
.L_78:
        /*01d8*/ 	.word	index@(_Z17vectorSumGridILP2PfS_S_i)
        /*01dc*/ 	.word	0x00000000


	//----- nvinfo : EIATTR_MIN_STACK_SIZE
	.align		4
.L_79:
        /*01e0*/ 	.byte	0x04, 0x12
        /*01e2*/ 	.short	(.L_81 - .L_80)
	.align		4
.L_80:
        /*01e4*/ 	.word	index@(_Z12vectorSumILPPfS_S_i)
        /*01e8*/ 	.word	0x00000000


	//----- nvinfo : EIATTR_MIN_STACK_SIZE
	.align		4
.L_81:
        /*01ec*/ 	.byte	0x04, 0x12
        /*01ee*/ 	.short	(.L_83 - .L_82)
	.align		4
.L_82:
        /*01f0*/ 	.word	index@(_Z20vectorAddPTX_LastUsePfS_S_i)
        /*01f4*/ 	.word	0x00000000


	//----- nvinfo : EIATTR_MIN_STACK_SIZE
	.align		4
.L_83:
        /*01f8*/ 	.byte	0x04, 0x12
        /*01fa*/ 	.short	(.L_85 - .L_84)
	.align		4
.L_84:
        /*01fc*/ 	.word	index@(_Z26vectorAddPTX_CacheStreamedPfS_S_i)
        /*0200*/ 	.word	0x00000000


	//----- nvinfo : EIATTR_MIN_STACK_SIZE
	.align		4
.L_85:
        /*0204*/ 	.byte	0x04, 0x12
        /*0206*/ 	.short	(.L_87 - .L_86)
	.align		4
.L_86:
        /*0208*/ 	.word	index@(_Z17vectorSumReadOnlyPfS_S_i)
        /*020c*/ 	.word	0x00000000


	//----- nvinfo : EIATTR_MIN_STACK_SIZE
	.align		4
.L_87:
        /*0210*/ 	.byte	0x04, 0x12
        /*0212*/ 	.short	(.L_89 - .L_88)
	.align		4
.L_88:
        /*0214*/ 	.word	index@(_Z18vectorSumWriteOnlyPfi)
        /*0218*/ 	.word	0x00000000


	//----- nvinfo : EIATTR_MIN_STACK_SIZE
	.align		4
.L_89:
        /*021c*/ 	.byte	0x04, 0x12
        /*021e*/ 	.short	(.L_91 - .L_90)
	.align		4
.L_90:
        /*0220*/ 	.word	index@(_Z27ILP4VectorizedGridVectorSumPfS_S_i)
        /*0224*/ 	.word	0x00000000


	//----- nvinfo : EIATTR_MIN_STACK_SIZE
	.align		4
.L_91:
        /*0228*/ 	.byte	0x04, 0x12
        /*022a*/ 	.short	(.L_93 - .L_92)
	.align		4
.L_92:
        /*022c*/ 	.word	index@(_Z27ILP2VectorizedGridVectorSumPfS_S_i)
        /*0230*/ 	.word	0x00000000


	//----- nvinfo : EIATTR_MIN_STACK_SIZE
	.align		4
.L_93:
        /*0234*/ 	.byte	0x04, 0x12
        /*0236*/ 	.short	(.L_95 - .L_94)
	.align		4
.L_94:
        /*0238*/ 	.word	index@(_Z23gridVectorizedVectorSumPfS_S_i)
        /*023c*/ 	.word	0x00000000


	//----- nvinfo : EIATTR_MIN_STACK_SIZE
	.align		4
.L_95:
        /*0240*/ 	.byte	0x04, 0x12
        /*0242*/ 	.short	(.L_97 - .L_96)
	.align		4
.L_96:
        /*0244*/ 	.word	index@(_Z19vectorizedVectorSumPfS_S_i)
        /*0248*/ 	.word	0x00000000


	//----- nvinfo : EIATTR_MIN_STACK_SIZE
	.align		4
.L_97:
        /*024c*/ 	.byte	0x04, 0x12
        /*024e*/ 	.short	(.L_99 - .L_98)
	.align		4
.L_98:
        /*0250*/ 	.word	index@(_Z19gridStrideVectorSumPfS_S_i)
        /*0254*/ 	.word	0x00000000


	//----- nvinfo : EIATTR_MIN_STACK_SIZE
	.align		4
.L_99:
        /*0258*/ 	.byte	0x04, 0x12
        /*025a*/ 	.short	(.L_101 - .L_100)
	.align		4
.L_100:
        /*025c*/ 	.word	index@(_Z9vectorSumPfS_S_i)
        /*0260*/ 	.word	0x00000000
.L_101:


//--------------------- .nv.compat                --------------------------
	.section	.nv.compat,"",@"SHT_CUDA_COMPAT_INFO"
	.align	4
        /*0000*/ 	.byte	0x02, 0x09, 0x00, 0x00, 0x02, 0x02, 0x02, 0x00, 0x02, 0x05, 0x05, 0x00, 0x03, 0x07, 0x01, 0x01
        /*0010*/ 	.byte	0x02, 0x03, 0x00, 0x00, 0x02, 0x06, 0x01, 0x00, 0x04, 0x0b, 0x08, 0x00, 0x01, 0x00, 0x00, 0x00
        /*0020*/ 	.byte	0x00, 0x00, 0x00, 0x00


//--------------------- .nv.info._Z12vectorAddFP8PKfS0_P13__nv_fp8_e4m3i --------------------------
	.section	.nv.info._Z12vectorAddFP8PKfS0_P13__nv_fp8_e4m3i,"",@"SHT_CUDA_INFO"
	.sectionflags	@""
	.align	4


	//----- nvinfo : EIATTR_CUDA_API_VERSION
	.align		4
        /*0000*/ 	.byte	0x04, 0x37
        /*0002*/ 	.short	(.L_103 - .L_102)
.L_102:
        /*0004*/ 	.word	0x00000082


	//----- nvinfo : EIATTR_KPARAM_INFO
	.align		4
.L_103:
        /*0008*/ 	.byte	0x04, 0x17
        /*000a*/ 	.short	(.L_105 - .L_104)
.L_104:
        /*000c*/ 	.word	0x00000000
        /*0010*/ 	.short	0x0003
        /*0012*/ 	.short	0x0018
        /*0014*/ 	.byte	0x00, 0xf0, 0x11, 0x00


	//----- nvinfo : EIATTR_KPARAM_INFO
	.align		4
.L_105:
        /*0018*/ 	.byte	0x04, 0x17
        /*001a*/ 	.short	(.L_107 - .L_106)
.L_106:
        /*001c*/ 	.word	0x00000000
        /*0020*/ 	.short	0x0002
        /*0022*/ 	.short	0x0010
        /*0024*/ 	.byte	0x00, 0xf5, 0x21, 0x00


	//----- nvinfo : EIATTR_KPARAM_INFO
	.align		4
.L_107:
        /*0028*/ 	.byte	0x04, 0x17
        /*002a*/ 	.short	(.L_109 - .L_108)
.L_108:
        /*002c*/ 	.word	0x00000000
        /*0030*/ 	.short	0x0001
        /*0032*/ 	.short	0x0008
        /*0034*/ 	.byte	0x00, 0xf5, 0x21, 0x00


	//----- nvinfo : EIATTR_KPARAM_INFO
	.align		4
.L_109:
        /*0038*/ 	.byte	0x04, 0x17
        /*003a*/ 	.short	(.L_111 - .L_110)
.L_110:
        /*003c*/ 	.word	0x00000000
        /*0040*/ 	.short	0x0000
        /*0042*/ 	.short	0x0000
        /*0044*/ 	.byte	0x00, 0xf5, 0x21, 0x00


	//----- nvinfo : EIATTR_SPARSE_MMA_MASK
	.align		4
.L_111:
        /*0048*/ 	.byte	0x03, 0x50
        /*004a*/ 	.short	0x0000


	//----- nvinfo : EIATTR_MAXREG_COUNT
	.align		4
        /*004c*/ 	.byte	0x03, 0x1b
        /*004e*/ 	.short	0x00ff


	//----- nvinfo : EIATTR_MERCURY_ISA_VERSION
	.align		4
        /*0050*/ 	.byte	0x03, 0x5f
        /*0052*/ 	.short	0x0101


	//----- nvinfo : EIATTR_VRC_CTA_INIT_COUNT
	.align		4
        /*0054*/ 	.byte	0x02, 0x4a
	.zero		1
	.zero		1


	//----- nvinfo : EIATTR_EXIT_INSTR_OFFSETS
	.align		4
        /*0058*/ 	.byte	0x04, 0x1c
        /*005a*/ 	.short	(.L_113 - .L_112)


	//   ....[0]....
.L_112:
        /*005c*/ 	.word	0x00000070


	//   ....[1]....
        /*0060*/ 	.word	0x00000150


	//----- nvinfo : EIATTR_CBANK_PARAM_SIZE
	.align		4
.L_113:
        /*0064*/ 	.byte	0x03, 0x19
        /*0066*/ 	.short	0x001c


	//----- nvinfo : EIATTR_PARAM_CBANK
	.align		4
        /*0068*/ 	.byte	0x04, 0x0a
        /*006a*/ 	.short	(.L_115 - .L_114)
	.align		4
.L_114:
        /*006c*/ 	.word	index@(.nv.constant0._Z12vectorAddFP8PKfS0_P13__nv_fp8_e4m3i)
        /*0070*/ 	.short	0x0380
        /*0072*/ 	.short	0x001c


	//----- nvinfo : EIATTR_SW_WAR
	.align		4
.L_115:
        /*0074*/ 	.byte	0x04, 0x36
        /*0076*/ 	.short	(.L_117 - .L_116)
.L_116:
        /*0078*/ 	.word	0x00000008
.L_117:


//--------------------- .nv.info._Z20writeOnlyUncoalescedPfi --------------------------
	.section	.nv.info._Z20writeOnlyUncoalescedPfi,"",@"SHT_CUDA_INFO"
	.sectionflags	@""
	.align	4


	//----- nvinfo : EIATTR_CUDA_API_VERSION
	.align		4
        /*0000*/ 	.byte	0x04, 0x37
        /*0002*/ 	.short	(.L_119 - .L_118)
.L_118:
        /*0004*/ 	.word	0x00000082


	//----- nvinfo : EIATTR_KPARAM_INFO
	.align		4
.L_119:
        /*0008*/ 	.byte	0x04, 0x17
        /*000a*/ 	.short	(.L_121 - .L_120)
.L_120:
        /*000c*/ 	.word	0x00000000
        /*0010*/ 	.short	0x0001
        /*0012*/ 	.short	0x0008
        /*0014*/ 	.byte	0x00, 0xf0, 0x11, 0x00


	//----- nvinfo : EIATTR_KPARAM_INFO
	.align		4
.L_121:
        /*0018*/ 	.byte	0x04, 0x17
        /*001a*/ 	.short	(.L_123 - .L_122)
.L_122:
        /*001c*/ 	.word	0x00000000
        /*0020*/ 	.short	0x0000
        /*0022*/ 	.short	0x0000
        /*0024*/ 	.byte	0x00, 0xf5, 0x21, 0x00


	//----- nvinfo : EIATTR_SPARSE_MMA_MASK
	.align		4
.L_123:
        /*0028*/ 	.byte	0x03, 0x50
        /*002a*/ 	.short	0x0000


	//----- nvinfo : EIATTR_MAXREG_COUNT
	.align		4
        /*002c*/ 	.byte	0x03, 0x1b
        /*002e*/ 	.short	0x00ff


	//----- nvinfo : EIATTR_MERCURY_ISA_VERSION
	.align		4
        /*0030*/ 	.byte	0x03, 0x5f
        /*0032*/ 	.short	0x0101


	//----- nvinfo : EIATTR_VRC_CTA_INIT_COUNT
	.align		4
        /*0034*/ 	.byte	0x02, 0x4a
	.zero		1
	.zero		1


	//----- nvinfo : EIATTR_EXIT_INSTR_OFFSETS
	.align		4
        /*0038*/ 	.byte	0x04, 0x1c
        /*003a*/ 	.short	(.L_125 - .L_124)


	//   ....[0]....
.L_124:
        /*003c*/ 	.word	0x00000080


	//   ....[1]....
        /*0040*/ 	.word	0x000000e0


	//----- nvinfo : EIATTR_CBANK_PARAM_SIZE
	.align		4
.L_125:
        /*0044*/ 	.byte	0x03, 0x19
        /*0046*/ 	.short	0x000c


	//----- nvinfo : EIATTR_PARAM_CBANK
	.align		4
        /*0048*/ 	.byte	0x04, 0x0a
        /*004a*/ 	.short	(.L_127 - .L_126)
	.align		4
.L_126:
        /*004c*/ 	.word	index@(.nv.constant0._Z20writeOnlyUncoalescedPfi)
        /*0050*/ 	.short	0x0380
        /*0052*/ 	.short	0x000c


	//----- nvinfo : EIATTR_SW_WAR
	.align		4
.L_127:
        /*0054*/ 	.byte	0x04, 0x36
        /*0056*/ 	.short	(.L_129 - .L_128)
.L_128:
        /*0058*/ 	.word	0x00000008
.L_129:


//--------------------- .nv.info._Z18writeOnlyCoalescedPfi --------------------------
	.section	.nv.info._Z18writeOnlyCoalescedPfi,"",@"SHT_CUDA_INFO"
	.sectionflags	@""
	.align	4


	//----- nvinfo : EIATTR_CUDA_API_VERSION
	.align		4
        /*0000*/ 	.byte	0x04, 0x37
        /*0002*/ 	.short	(.L_131 - .L_130)
.L_130:
        /*0004*/ 	.word	0x00000082


	//----- nvinfo : EIATTR_KPARAM_INFO
	.align		4
.L_131:
        /*0008*/ 	.byte	0x04, 0x17
        /*000a*/ 	.short	(.L_133 - .L_132)
.L_132:
        /*000c*/ 	.word	0x00000000
        /*0010*/ 	.short	0x0001
        /*0012*/ 	.short	0x0008
        /*0014*/ 	.byte	0x00, 0xf0, 0x11, 0x00


	//----- nvinfo : EIATTR_KPARAM_INFO
	.align		4
.L_133:
        /*0018*/ 	.byte	0x04, 0x17
        /*001a*/ 	.short	(.L_135 - .L_134)
.L_134:
        /*001c*/ 	.word	0x00000000
        /*0020*/ 	.short	0x0000
        /*0022*/ 	.short	0x0000
        /*0024*/ 	.byte	0x00, 0xf5, 0x21, 0x00


	//----- nvinfo : EIATTR_SPARSE_MMA_MASK
	.align		4
.L_135:
        /*0028*/ 	.byte	0x03, 0x50
        /*002a*/ 	.short	0x0000


	//----- nvinfo : EIATTR_MAXREG_COUNT
	.align		4
        /*002c*/ 	.byte	0x03, 0x1b
        /*002e*/ 	.short	0x00ff


	//----- nvinfo : EIATTR_MERCURY_ISA_VERSION
	.align		4
        /*0030*/ 	.byte	0x03, 0x5f
        /*0032*/ 	.short	0x0101


	//----- nvinfo : EIATTR_VRC_CTA_INIT_COUNT
	.align		4
        /*0034*/ 	.byte	0x02, 0x4a
	.zero		1
	.zero		1


	//----- nvinfo : EIATTR_EXIT_INSTR_OFFSETS
	.align		4
        /*0038*/ 	.byte	0x04, 0x1c
        /*003a*/ 	.short	(.L_137 - .L_136)


	//   ....[0]....
.L_136:
        /*003c*/ 	.word	0x00000070


	//   ....[1]....
        /*0040*/ 	.word	0x000000d0


	//----- nvinfo : EIATTR_CBANK_PARAM_SIZE
	.align		4
.L_137:
        /*0044*/ 	.byte	0x03, 0x19
        /*0046*/ 	.short	0x000c


	//----- nvinfo : EIATTR_PARAM_CBANK
	.align		4
        /*0048*/ 	.byte	0x04, 0x0a
        /*004a*/ 	.short	(.L_139 - .L_138)
	.align		4
.L_138:
        /*004c*/ 	.word	index@(.nv.constant0._Z18writeOnlyCoalescedPfi)
        /*0050*/ 	.short	0x0380
        /*0052*/ 	.short	0x000c


	//----- nvinfo : EIATTR_SW_WAR
	.align		4
.L_139:
        /*0054*/ 	.byte	0x04, 0x36
        /*0056*/ 	.short	(.L_141 - .L_140)
.L_140:
        /*0058*/ 	.word	0x00000008
.L_141:


//--------------------- .nv.info._Z28vectorSumVectorizedNoPaddingPfS_S_i --------------------------
	.section	.nv.info._Z28vectorSumVectorizedNoPaddingPfS_S_i,"",@"SHT_CUDA_INFO"
	.sectionflags	@""
	.align	4


	//----- nvinfo : EIATTR_CUDA_API_VERSION
	.align		4
        /*0000*/ 	.byte	0x04, 0x37
        /*0002*/ 	.short	(.L_143 - .L_142)
.L_142:
        /*0004*/ 	.word	0x00000082


	//----- nvinfo : EIATTR_KPARAM_INFO
	.align		4
.L_143:
        /*0008*/ 	.byte	0x04, 0x17
        /*000a*/ 	.short	(.L_145 - .L_144)
.L_144:
        /*000c*/ 	.word	0x00000000
        /*0010*/ 	.short	0x0003
        /*0012*/ 	.short	0x0018
        /*0014*/ 	.byte	0x00, 0xf0, 0x11, 0x00


	//----- nvinfo : EIATTR_KPARAM_INFO
	.align		4
.L_145:
        /*0018*/ 	.byte	0x04, 0x17
        /*001a*/ 	.short	(.L_147 - .L_146)
.L_146:
        /*001c*/ 	.word	0x00000000
        /*0020*/ 	.short	0x0002
        /*0022*/ 	.short	0x0010
        /*0024*/ 	.byte	0x00, 0xf5, 0x21, 0x00


	//----- nvinfo : EIATTR_KPARAM_INFO
	.align		4
.L_147:
        /*0028*/ 	.byte	0x04, 0x17
        /*002a*/ 	.short	(.L_149 - .L_148)
.L_148:
        /*002c*/ 	.word	0x00000000
        /*0030*/ 	.short	0x0001
        /*0032*/ 	.short	0x0008
        /*0034*/ 	.byte	0x00, 0xf5, 0x21, 0x00


	//----- nvinfo : EIATTR_KPARAM_INFO
	.align		4
.L_149:
        /*0038*/ 	.byte	0x04, 0x17
        /*003a*/ 	.short	(.L_151 - .L_150)
.L_150:
        /*003c*/ 	.word	0x00000000
        /*0040*/ 	.short	0x0000
        /*0042*/ 	.short	0x0000
        /*0044*/ 	.byte	0x00, 0xf5, 0x21, 0x00


	//----- nvinfo : EIATTR_SPARSE_MMA_MASK
	.align		4
.L_151:
        /*0048*/ 	.byte	0x03, 0x50
        /*004a*/ 	.short	0x0000


	//----- nvinfo : EIATTR_MAXREG_COUNT
	.align		4
        /*004c*/ 	.byte	0x03, 0x1b
        /*004e*/ 	.short	0x00ff


	//----- nvinfo : EIATTR_MERCURY_ISA_VERSION
	.align		4
        /*0050*/ 	.byte	0x03, 0x5f
        /*0052*/ 	.short	0x0101


	//----- nvinfo : EIATTR_VRC_CTA_INIT_COUNT
	.align		4
        /*0054*/ 	.byte	0x02, 0x4a
	.zero		1
	.zero		1


	//----- nvinfo : EIATTR_EXIT_INSTR_OFFSETS
	.align		4
        /*0058*/ 	.byte	0x04, 0x1c
        /*005a*/ 	.short	(.L_153 - .L_152)


	//   ....[0]....
.L_152:
        /*005c*/ 	.word	0x00000070


	//   ....[1]....
        /*0060*/ 	.word	0x00000160


	//----- nvinfo : EIATTR_CBANK_PARAM_SIZE
	.align		4
.L_153:
        /*0064*/ 	.byte	0x03, 0x19
        /*0066*/ 	.short	0x001c


	//----- nvinfo : EIATTR_PARAM_CBANK
	.align		4
        /*0068*/ 	.byte	0x04, 0x0a
        /*006a*/ 	.short	(.L_155 - .L_154)
	.align		4
.L_154:
        /*006c*/ 	.word	index@(.nv.constant0._Z28vectorSumVectorizedNoPaddingPfS_S_i)
        /*0070*/ 	.short	0x0380
        /*0072*/ 	.short	0x001c


	//----- nvinfo : EIATTR_SW_WAR
	.align		4
.L_155:
        /*0074*/ 	.byte	0x04, 0x36
        /*0076*/ 	.short	(.L_157 - .L_156)
.L_156:
        /*0078*/ 	.word	0x00000008
.L_157:


//--------------------- .nv.info._Z17vectorSumGridILP4PfS_S_i --------------------------
	.section	.nv.info._Z17vectorSumGridILP4PfS_S_i,"",@"SHT_CUDA_INFO"
	.sectionflags	@""
	.align	4


	//----- nvinfo : EIATTR_CUDA_API_VERSION
	.align		4
        /*0000*/ 	.byte	0x04, 0x37
        /*0002*/ 	.short	(.L_159 - .L_158)
.L_158:
        /*0004*/ 	.word	0x00000082


	//----- nvinfo : EIATTR_KPARAM_INFO
	.align		4
.L_159:
        /*0008*/ 	.byte	0x04, 0x17
        /*000a*/ 	.short	(.L_161 - .L_160)
.L_160:
        /*000c*/ 	.word	0x00000000
        /*0010*/ 	.short	0x0003
        /*0012*/ 	.short	0x0018
        /*0014*/ 	.byte	0x00, 0xf0, 0x11, 0x00


	//----- nvinfo : EIATTR_KPARAM_INFO
	.align		4
.L_161:
        /*0018*/ 	.byte	0x04, 0x17
        /*001a*/ 	.short	(.L_163 - .L_162)
.L_162:
        /*001c*/ 	.word	0x00000000
        /*0020*/ 	.short	0x0002
        /*0022*/ 	.short	0x0010
        /*0024*/ 	.byte	0x00, 0xf5, 0x21, 0x00


	//----- nvinfo : EIATTR_KPARAM_INFO
	.align		4
.L_163:
        /*0028*/ 	.byte	0x04, 0x17
        /*002a*/ 	.short	(.L_165 - .L_164)
.L_164:
        /*002c*/ 	.word	0x00000000
        /*0030*/ 	.short	0x0001
        /*0032*/ 	.short	0x0008
        /*0034*/ 	.byte	0x00, 0xf5, 0x21, 0x00


	//----- nvinfo : EIATTR_KPARAM_INFO
	.align		4
.L_165:
        /*0038*/ 	.byte	0x04, 0x17
        /*003a*/ 	.short	(.L_167 - .L_166)
.L_166:
        /*003c*/ 	.word	0x00000000
        /*0040*/ 	.short	0x0000
        /*0042*/ 	.short	0x0000
        /*0044*/ 	.byte	0x00, 0xf5, 0x21, 0x00


	//----- nvinfo : EIATTR_SPARSE_MMA_MASK
	.align		4
.L_167:
        /*0048*/ 	.byte	0x03, 0x50
        /*004a*/ 	.short	0x0000


	//----- nvinfo : EIATTR_MAXREG_COUNT
	.align		4
        /*004c*/ 	.byte	0x03, 0x1b
        /*004e*/ 	.short	0x00ff


	//----- nvinfo : EIATTR_MERCURY_ISA_VERSION
	.align		4
        /*0050*/ 	.byte	0x03, 0x5f
        /*0052*/ 	.short	0x0101


	//----- nvinfo : EIATTR_VRC_CTA_INIT_COUNT
	.align		4
        /*0054*/ 	.byte	0x02, 0x4a
	.zero		1
	.zero		1


	//----- nvinfo : EIATTR_EXIT_INSTR_OFFSETS
	.align		4
        /*0058*/ 	.byte	0x04, 0x1c
        /*005a*/ 	.short	(.L_169 - .L_168)


	//   ....[0]....
.L_168:
        /*005c*/ 	.word	0x00000070


	//   ....[1]....
        /*0060*/ 	.word	0x000002d0


	//----- nvinfo : EIATTR_CRS_STACK_SIZE
	.align		4
.L_169:
        /*0064*/ 	.byte	0x04, 0x1e
        /*0066*/ 	.short	(.L_171 - .L_170)
.L_170:
        /*0068*/ 	.word	0x00000000


	//----- nvinfo : EIATTR_CBANK_PARAM_SIZE
	.align		4
.L_171:
        /*006c*/ 	.byte	0x03, 0x19
        /*006e*/ 	.short	0x001c


	//----- nvinfo : EIATTR_PARAM_CBANK
	.align		4
        /*0070*/ 	.byte	0x04, 0x0a
        /*0072*/ 	.short	(.L_173 - .L_172)
	.align		4
.L_172:
        /*0074*/ 	.word	index@(.nv.constant0._Z17vectorSumGridILP4PfS_S_i)
        /*0078*/ 	.short	0x0380
        /*007a*/ 	.short	0x001c


	//----- nvinfo : EIATTR_SW_WAR
	.align		4
.L_173:
        /*007c*/ 	.byte	0x04, 0x36
        /*007e*/ 	.short	(.L_175 - .L_174)
.L_174:
        /*0080*/ 	.word	0x00000008
.L_175:


//--------------------- .nv.info._Z17vectorSumGridILP2PfS_S_i --------------------------
	.section	.nv.info._Z17vectorSumGridILP2PfS_S_i,"",@"SHT_CUDA_INFO"
	.sectionflags	@""
	.align	4


	//----- nvinfo : EIATTR_CUDA_API_VERSION
	.align		4
        /*0000*/ 	.byte	0x04, 0x37
        /*0002*/ 	.short	(.L_177 - .L_176)
.L_176:
        /*0004*/ 	.word	0x00000082


	//----- nvinfo : EIATTR_KPARAM_INFO
	.align		4
.L_177:
        /*0008*/ 	.byte	0x04, 0x17
        /*000a*/ 	.short	(.L_179 - .L_178)
.L_178:
        /*000c*/ 	.word	0x00000000
        /*0010*/ 	.short	0x0003
        /*0012*/ 	.short	0x0018
        /*0014*/ 	.byte	0x00, 0xf0, 0x11, 0x00


	//----- nvinfo : EIATTR_KPARAM_INFO
	.align		4
.L_179:
        /*0018*/ 	.byte	0x04, 0x17
        /*001a*/ 	.short	(.L_181 - .L_180)
.L_180:
        /*001c*/ 	.word	0x00000000
        /*0020*/ 	.short	0x0002
        /*0022*/ 	.short	0x0010
        /*0024*/ 	.byte	0x00, 0xf5, 0x21, 0x00


	//----- nvinfo : EIATTR_KPARAM_INFO
	.align		4
.L_181:
        /*0028*/ 	.byte	0x04, 0x17
        /*002a*/ 	.short	(.L_183 - .L_182)
.L_182:
        /*002c*/ 	.word	0x00000000
        /*0030*/ 	.short	0x0001
        /*0032*/ 	.short	0x0008
        /*0034*/ 	.byte	0x00, 0xf5, 0x21, 0x00


	//----- nvinfo : EIATTR_KPARAM_INFO
	.align		4
.L_183:
        /*0038*/ 	.byte	0x04, 0x17
        /*003a*/ 	.short	(.L_185 - .L_184)
.L_184:
        /*003c*/ 	.word	0x00000000
        /*0040*/ 	.short	0x0000
        /*0042*/ 	.short	0x0000
        /*0044*/ 	.byte	0x00, 0xf5, 0x21, 0x00


	//----- nvinfo : EIATTR_SPARSE_MMA_MASK
	.align		4
.L_185:
        /*0048*/ 	.byte	0x03, 0x50
        /*004a*/ 	.short	0x0000


	//----- nvinfo : EIATTR_MAXREG_COUNT
	.align		4
        /*004c*/ 	.byte	0x03, 0x1b
        /*004e*/ 	.short	0x00ff


	//----- nvinfo : EIATTR_MERCURY_ISA_VERSION
	.align		4
        /*0050*/ 	.byte	0x03, 0x5f
        /*0052*/ 	.short	0x0101


	//----- nvinfo : EIATTR_VRC_CTA_INIT_COUNT
	.align		4
        /*0054*/ 	.byte	0x02, 0x4a
	.zero		1
	.zero		1


	//----- nvinfo : EIATTR_EXIT_INSTR_OFFSETS
	.align		4
        /*0058*/ 	.byte	0x04, 0x1c
        /*005a*/ 	.short	(.L_187 - .L_186)


	//   ....[0]....
.L_186:
        /*005c*/ 	.word	0x00000080


	//   ....[1]....
        /*0060*/ 	.word	0x00000450


	//   ....[2]....
        /*0064*/ 	.word	0x00000840


	//----- nvinfo : EIATTR_CRS_STACK_SIZE
	.align		4
.L_187:
        /*0068*/ 	.byte	0x04, 0x1e
        /*006a*/ 	.short	(.L_189 - .L_188)
.L_188:
        /*006c*/ 	.word	0x00000000


	//----- nvinfo : EIATTR_CBANK_PARAM_SIZE
	.align		4
.L_189:
        /*0070*/ 	.byte	0x03, 0x19
        /*0072*/ 	.short	0x001c


	//----- nvinfo : EIATTR_PARAM_CBANK
	.align		4
        /*0074*/ 	.byte	0x04, 0x0a
        /*0076*/ 	.short	(.L_191 - .L_190)
	.align		4
.L_190:
        /*0078*/ 	.word	index@(.nv.constant0._Z17vectorSumGridILP2PfS_S_i)
        /*007c*/ 	.short	0x0380
        /*007e*/ 	.short	0x001c


	//----- nvinfo : EIATTR_SW_WAR
	.align		4
.L_191:
        /*0080*/ 	.byte	0x04, 0x36
        /*0082*/ 	.short	(.L_193 - .L_192)
.L_192:
        /*0084*/ 	.word	0x00000008
.L_193:


//--------------------- .nv.info._Z12vectorSumILPPfS_S_i --------------------------
	.section	.nv.info._Z12vectorSumILPPfS_S_i,"",@"SHT_CUDA_INFO"
	.sectionflags	@""
	.align	4


	//----- nvinfo : EIATTR_CUDA_API_VERSION
	.align		4
        /*0000*/ 	.byte	0x04, 0x37
        /*0002*/ 	.short	(.L_195 - .L_194)
.L_194:
        /*0004*/ 	.word	0x00000082


	//----- nvinfo : EIATTR_KPARAM_INFO
	.align		4
.L_195:
        /*0008*/ 	.byte	0x04, 0x17
        /*000a*/ 	.short	(.L_197 - .L_196)
.L_196:
        /*000c*/ 	.word	0x00000000
        /*0010*/ 	.short	0x0003
        /*0012*/ 	.short	0x0018
        /*0014*/ 	.byte	0x00, 0xf0, 0x11, 0x00


	//----- nvinfo : EIATTR_KPARAM_INFO
	.align		4
.L_197:
        /*0018*/ 	.byte	0x04, 0x17
        /*001a*/ 	.short	(.L_199 - .L_198)
.L_198:
        /*001c*/ 	.word	0x00000000
        /*0020*/ 	.short	0x0002
        /*0022*/ 	.short	0x0010
        /*0024*/ 	.byte	0x00, 0xf5, 0x21, 0x00


	//----- nvinfo : EIATTR_KPARAM_INFO
	.align		4
.L_199:
        /*0028*/ 	.byte	0x04, 0x17
        /*002a*/ 	.short	(.L_201 - .L_200)
.L_200:
        /*002c*/ 	.word	0x00000000
        /*0030*/ 	.short	0x0001
        /*0032*/ 	.short	0x0008
        /*0034*/ 	.byte	0x00, 0xf5, 0x21, 0x00


	//----- nvinfo : EIATTR_KPARAM_INFO
	.align		4
.L_201:
        /*0038*/ 	.byte	0x04, 0x17
        /*003a*/ 	.short	(.L_203 - .L_202)
.L_202:
        /*003c*/ 	.word	0x00000000
        /*0040*/ 	.short	0x0000
        /*0042*/ 	.short	0x0000
        /*0044*/ 	.byte	0x00, 0xf5, 0x21, 0x00


	//----- nvinfo : EIATTR_SPARSE_MMA_MASK
	.align		4
.L_203:
        /*0048*/ 	.byte	0x03, 0x50
        /*004a*/ 	.short	0x0000


	//----- nvinfo : EIATTR_MAXREG_COUNT
	.align		4
        /*004c*/ 	.byte	0x03, 0x1b
        /*004e*/ 	.short	0x00ff


	//----- nvinfo : EIATTR_MERCURY_ISA_VERSION
	.align		4
        /*0050*/ 	.byte	0x03, 0x5f
        /*0052*/ 	.short	0x0101


	//----- nvinfo : EIATTR_VRC_CTA_INIT_COUNT
	.align		4
        /*0054*/ 	.byte	0x02, 0x4a
	.zero		1
	.zero		1


	//----- nvinfo : EIATTR_EXIT_INSTR_OFFSETS
	.align		4
        /*0058*/ 	.byte	0x04, 0x1c
        /*005a*/ 	.short	(.L_205 - .L_204)


	//   ....[0]....
.L_204:
        /*005c*/ 	.word	0x00000070


	//   ....[1]....
        /*0060*/ 	.word	0x000002a0


	//----- nvinfo : EIATTR_CBANK_PARAM_SIZE
	.align		4
.L_205:
        /*0064*/ 	.byte	0x03, 0x19
        /*0066*/ 	.short	0x001c


	//----- nvinfo : EIATTR_PARAM_CBANK
	.align		4
        /*0068*/ 	.byte	0x04, 0x0a
        /*006a*/ 	.short	(.L_207 - .L_206)
	.align		4
.L_206:
        /*006c*/ 	.word	index@(.nv.constant0._Z12vectorSumILPPfS_S_i)
        /*0070*/ 	.short	0x0380
        /*0072*/ 	.short	0x001c


	//----- nvinfo : EIATTR_SW_WAR
	.align		4
.L_207:
        /*0074*/ 	.byte	0x04, 0x36
        /*0076*/ 	.short	(.L_209 - .L_208)
.L_208:
        /*0078*/ 	.word	0x00000008
.L_209:


//--------------------- .nv.info._Z20vectorAddPTX_LastUsePfS_S_i --------------------------
	.section	.nv.info._Z20vectorAddPTX_LastUsePfS_S_i,"",@"SHT_CUDA_INFO"
	.sectionflags	@""
	.align	4


	//----- nvinfo : EIATTR_CUDA_API_VERSION
	.align		4
        /*0000*/ 	.byte	0x04, 0x37
        /*0002*/ 	.short	(.L_211 - .L_210)
.L_210:
        /*0004*/ 	.word	0x00000082


	//----- nvinfo : EIATTR_KPARAM_INFO
	.align		4
.L_211:
        /*0008*/ 	.byte	0x04, 0x17
        /*000a*/ 	.short	(.L_213 - .L_212)
.L_212:
        /*000c*/ 	.word	0x00000000
        /*0010*/ 	.short	0x0003
        /*0012*/ 	.short	0x0018
        /*0014*/ 	.byte	0x00, 0xf0, 0x11, 0x00


	//----- nvinfo : EIATTR_KPARAM_INFO
	.align		4
.L_213:
        /*0018*/ 	.byte	0x04, 0x17
        /*001a*/ 	.short	(.L_215 - .L_214)
.L_214:
        /*001c*/ 	.word	0x00000000
        /*0020*/ 	.short	0x0002
        /*0022*/ 	.short	0x0010
        /*0024*/ 	.byte	0x00, 0xf5, 0x21, 0x00


	//----- nvinfo : EIATTR_KPARAM_INFO
	.align		4
.L_215:
        /*0028*/ 	.byte	0x04, 0x17
        /*002a*/ 	.short	(.L_217 - .L_216)
.L_216:
        /*002c*/ 	.word	0x00000000
        /*0030*/ 	.short	0x0001
        /*0032*/ 	.short	0x0008
        /*0034*/ 	.byte	0x00, 0xf5, 0x21, 0x00


	//----- nvinfo : EIATTR_KPARAM_INFO
	.align		4
.L_217:
        /*0038*/ 	.byte	0x04, 0x17
        /*003a*/ 	.short	(.L_219 - .L_218)
.L_218:
        /*003c*/ 	.word	0x00000000
        /*0040*/ 	.short	0x0000
        /*0042*/ 	.short	0x0000
        /*0044*/ 	.byte	0x00, 0xf5, 0x21, 0x00


	//----- nvinfo : EIATTR_SPARSE_MMA_MASK
	.align		4
.L_219:
        /*0048*/ 	.byte	0x03, 0x50
        /*004a*/ 	.short	0x0000


	//----- nvinfo : EIATTR_MAXREG_COUNT
	.align		4
        /*004c*/ 	.byte	0x03, 0x1b
        /*004e*/ 	.short	0x00ff


	//----- nvinfo : EIATTR_MERCURY_ISA_VERSION
	.align		4
        /*0050*/ 	.byte	0x03, 0x5f
        /*0052*/ 	.short	0x0101


	//----- nvinfo : EIATTR_VRC_CTA_INIT_COUNT
	.align		4
        /*0054*/ 	.byte	0x02, 0x4a
	.zero		1
	.zero		1


	//----- nvinfo : EIATTR_EXIT_INSTR_OFFSETS
	.align		4
        /*0058*/ 	.byte	0x04, 0x1c
        /*005a*/ 	.short	(.L_221 - .L_220)


	//   ....[0]....
.L_220:
        /*005c*/ 	.word	0x00000070


	//   ....[1]....
        /*0060*/ 	.word	0x00000130


	//----- nvinfo : EIATTR_CBANK_PARAM_SIZE
	.align		4
.L_221:
        /*0064*/ 	.byte	0x03, 0x19
        /*0066*/ 	.short	0x001c


	//----- nvinfo : EIATTR_PARAM_CBANK
	.align		4
        /*0068*/ 	.byte	0x04, 0x0a
        /*006a*/ 	.short	(.L_223 - .L_222)
	.align		4
.L_222:
        /*006c*/ 	.word	index@(.nv.constant0._Z20vectorAddPTX_LastUsePfS_S_i)
        /*0070*/ 	.short	0x0380
        /*0072*/ 	.short	0x001c


	//----- nvinfo : EIATTR_SW_WAR
	.align		4
.L_223:
        /*0074*/ 	.byte	0x04, 0x36
        /*0076*/ 	.short	(.L_225 - .L_224)
.L_224:
        /*0078*/ 	.word	0x00000008
.L_225:


//--------------------- .nv.info._Z26vectorAddPTX_CacheStreamedPfS_S_i --------------------------
	.section	.nv.info._Z26vectorAddPTX_CacheStreamedPfS_S_i,"",@"SHT_CUDA_INFO"
	.sectionflags	@""
	.align	4


	//----- nvinfo : EIATTR_CUDA_API_VERSION
	.align		4
        /*0000*/ 	.byte	0x04, 0x37
        /*0002*/ 	.short	(.L_227 - .L_226)
.L_226:
        /*0004*/ 	.word	0x00000082


	//----- nvinfo : EIATTR_KPARAM_INFO
	.align		4
.L_227:
        /*0008*/ 	.byte	0x04, 0x17
        /*000a*/ 	.short	(.L_229 - .L_228)
.L_228:
        /*000c*/ 	.word	0x00000000
        /*0010*/ 	.short	0x0003
        /*0012*/ 	.short	0x0018
        /*0014*/ 	.byte	0x00, 0xf0, 0x11, 0x00


	//----- nvinfo : EIATTR_KPARAM_INFO
	.align		4
.L_229:
        /*0018*/ 	.byte	0x04, 0x17
        /*001a*/ 	.short	(.L_231 - .L_230)
.L_230:
        /*001c*/ 	.word	0x00000000
        /*0020*/ 	.short	0x0002
        /*0022*/ 	.short	0x0010
        /*0024*/ 	.byte	0x00, 0xf5, 0x21, 0x00


	//----- nvinfo : EIATTR_KPARAM_INFO
	.align		4
.L_231:
        /*0028*/ 	.byte	0x04, 0x17
        /*002a*/ 	.short	(.L_233 - .L_232)
.L_232:
        /*002c*/ 	.word	0x00000000
        /*0030*/ 	.short	0x0001
        /*0032*/ 	.short	0x0008
        /*0034*/ 	.byte	0x00, 0xf5, 0x21, 0x00


	//----- nvinfo : EIATTR_KPARAM_INFO
	.align		4
.L_233:
        /*0038*/ 	.byte	0x04, 0x17
        /*003a*/ 	.short	(.L_235 - .L_234)
.L_234:
        /*003c*/ 	.word	0x00000000
        /*0040*/ 	.short	0x0000
        /*0042*/ 	.short	0x0000
        /*0044*/ 	.byte	0x00, 0xf5, 0x21, 0x00


	//----- nvinfo : EIATTR_SPARSE_MMA_MASK
	.align		4
.L_235:
        /*0048*/ 	.byte	0x03, 0x50
        /*004a*/ 	.short	0x0000


	//----- nvinfo : EIATTR_MAXREG_COUNT
	.align		4
        /*004c*/ 	.byte	0x03, 0x1b
        /*004e*/ 	.short	0x00ff


	//----- nvinfo : EIATTR_MERCURY_ISA_VERSION
	.align		4
        /*0050*/ 	.byte	0x03, 0x5f
        /*0052*/ 	.short	0x0101


	//----- nvinfo : EIATTR_VRC_CTA_INIT_COUNT
	.align		4
        /*0054*/ 	.byte	0x02, 0x4a
	.zero		1
	.zero		1


	//----- nvinfo : EIATTR_EXIT_INSTR_OFFSETS
	.align		4
        /*0058*/ 	.byte	0x04, 0x1c
        /*005a*/ 	.short	(.L_237 - .L_236)


	//   ....[0]....
.L_236:
        /*005c*/ 	.word	0x00000070


	//   ....[1]....
        /*0060*/ 	.word	0x00000130


	//----- nvinfo : EIATTR_CBANK_PARAM_SIZE
	.align		4
.L_237:
        /*0064*/ 	.byte	0x03, 0x19
        /*0066*/ 	.short	0x001c


	//----- nvinfo : EIATTR_PARAM_CBANK
	.align		4
        /*0068*/ 	.byte	0x04, 0x0a
        /*006a*/ 	.short	(.L_239 - .L_238)
	.align		4
.L_238:
        /*006c*/ 	.word	index@(.nv.constant0._Z26vectorAddPTX_CacheStreamedPfS_S_i)
        /*0070*/ 	.short	0x0380
        /*0072*/ 	.short	0x001c


	//----- nvinfo : EIATTR_SW_WAR
	.align		4
.L_239:
        /*0074*/ 	.byte	0x04, 0x36
        /*0076*/ 	.short	(.L_241 - .L_240)
.L_240:
        /*0078*/ 	.word	0x00000008
.L_241:


//--------------------- .nv.info._Z17vectorSumReadOnlyPfS_S_i --------------------------
	.section	.nv.info._Z17vectorSumReadOnlyPfS_S_i,"",@"SHT_CUDA_INFO"
	.sectionflags	@""
	.align	4


	//----- nvinfo : EIATTR_CUDA_API_VERSION
	.align		4
        /*0000*/ 	.byte	0x04, 0x37
        /*0002*/ 	.short	(.L_243 - .L_242)
.L_242:
        /*0004*/ 	.word	0x00000082


	//----- nvinfo : EIATTR_KPARAM_INFO
	.align		4
.L_243:
        /*0008*/ 	.byte	0x04, 0x17
        /*000a*/ 	.short	(.L_245 - .L_244)
.L_244:
        /*000c*/ 	.word	0x00000000
        /*0010*/ 	.short	0x0003
        /*0012*/ 	.short	0x0018
        /*0014*/ 	.byte	0x00, 0xf0, 0x11, 0x00


	//----- nvinfo : EIATTR_KPARAM_INFO
	.align		4
.L_245:
        /*0018*/ 	.byte	0x04, 0x17
        /*001a*/ 	.short	(.L_247 - .L_246)
.L_246:
        /*001c*/ 	.word	0x00000000
        /*0020*/ 	.short	0x0002
        /*0022*/ 	.short	0x0010
        /*0024*/ 	.byte	0x00, 0xf5, 0x21, 0x00


	//----- nvinfo : EIATTR_KPARAM_INFO
	.align		4
.L_247:
        /*0028*/ 	.byte	0x04, 0x17
        /*002a*/ 	.short	(.L_249 - .L_248)
.L_248:
        /*002c*/ 	.word	0x00000000
        /*0030*/ 	.short	0x0001
        /*0032*/ 	.short	0x0008
        /*0034*/ 	.byte	0x00, 0xf5, 0x21, 0x00


	//----- nvinfo : EIATTR_KPARAM_INFO
	.align		4
.L_249:
        /*0038*/ 	.byte	0x04, 0x17
        /*003a*/ 	.short	(.L_251 - .L_250)
.L_250:
        /*003c*/ 	.word	0x00000000
        /*0040*/ 	.short	0x0000
        /*0042*/ 	.short	0x0000
        /*0044*/ 	.byte	0x00, 0xf5, 0x21, 0x00


	//----- nvinfo : EIATTR_SPARSE_MMA_MASK
	.align		4
.L_251:
        /*0048*/ 	.byte	0x03, 0x50
        /*004a*/ 	.short	0x0000


	//----- nvinfo : EIATTR_MAXREG_COUNT
	.align		4
        /*004c*/ 	.byte	0x03, 0x1b
        /*004e*/ 	.short	0x00ff


	//----- nvinfo : EIATTR_MERCURY_ISA_VERSION
	.align		4
        /*0050*/ 	.byte	0x03, 0x5f
        /*0052*/ 	.short	0x0101


	//----- nvinfo : EIATTR_VRC_CTA_INIT_COUNT
	.align		4
        /*0054*/ 	.byte	0x02, 0x4a
	.zero		1
	.zero		1


	//----- nvinfo : EIATTR_EXIT_INSTR_OFFSETS
	.align		4
        /*0058*/ 	.byte	0x04, 0x1c
        /*005a*/ 	.short	(.L_253 - .L_252)


	//   ....[0]....
.L_252:
        /*005c*/ 	.word	0x00000070


	//   ....[1]....
        /*0060*/ 	.word	0x00000110


	//   ....[2]....
        /*0064*/ 	.word	0x00000140


	//----- nvinfo : EIATTR_CBANK_PARAM_SIZE
	.align		4
.L_253:
        /*0068*/ 	.byte	0x03, 0x19
        /*006a*/ 	.short	0x001c


	//----- nvinfo : EIATTR_PARAM_CBANK
	.align		4
        /*006c*/ 	.byte	0x04, 0x0a
        /*006e*/ 	.short	(.L_255 - .L_254)
	.align		4
.L_254:
        /*0070*/ 	.word	index@(.nv.constant0._Z17vectorSumReadOnlyPfS_S_i)
        /*0074*/ 	.short	0x0380
        /*0076*/ 	.short	0x001c


	//----- nvinfo : EIATTR_SW_WAR
	.align		4
.L_255:
        /*0078*/ 	.byte	0x04, 0x36
        /*007a*/ 	.short	(.L_257 - .L_256)
.L_256:
        /*007c*/ 	.word	0x00000008
.L_257:


//--------------------- .nv.info._Z18vectorSumWriteOnlyPfi --------------------------
	.section	.nv.info._Z18vectorSumWriteOnlyPfi,"",@"SHT_CUDA_INFO"
	.sectionflags	@""
	.align	4


	//----- nvinfo : EIATTR_CUDA_API_VERSION
	.align		4
        /*0000*/ 	.byte	0x04, 0x37
        /*0002*/ 	.short	(.L_259 - .L_258)
.L_258:
        /*0004*/ 	.word	0x00000082


	//----- nvinfo : EIATTR_KPARAM_INFO
	.align		4
.L_259:
        /*0008*/ 	.byte	0x04, 0x17
        /*000a*/ 	.short	(.L_261 - .L_260)
.L_260:
        /*000c*/ 	.word	0x00000000
        /*0010*/ 	.short	0x0001
        /*0012*/ 	.short	0x0008
        /*0014*/ 	.byte	0x00, 0xf0, 0x11, 0x00


	//----- nvinfo : EIATTR_KPARAM_INFO
	.align		4
.L_261:
        /*0018*/ 	.byte	0x04, 0x17
        /*001a*/ 	.short	(.L_263 - .L_262)
.L_262:
        /*001c*/ 	.word	0x00000000
        /*0020*/ 	.short	0x0000
        /*0022*/ 	.short	0x0000
        /*0024*/ 	.byte	0x00, 0xf5, 0x21, 0x00


	//----- nvinfo : EIATTR_SPARSE_MMA_MASK
	.align		4
.L_263:
        /*0028*/ 	.byte	0x03, 0x50
        /*002a*/ 	.short	0x0000


	//----- nvinfo : EIATTR_MAXREG_COUNT
	.align		4
        /*002c*/ 	.byte	0x03, 0x1b
        /*002e*/ 	.short	0x00ff


	//----- nvinfo : EIATTR_MERCURY_ISA_VERSION
	.align		4
        /*0030*/ 	.byte	0x03, 0x5f
        /*0032*/ 	.short	0x0101


	//----- nvinfo : EIATTR_VRC_CTA_INIT_COUNT
	.align		4
        /*0034*/ 	.byte	0x02, 0x4a
	.zero		1
	.zero		1


	//----- nvinfo : EIATTR_EXIT_INSTR_OFFSETS
	.align		4
        /*0038*/ 	.byte	0x04, 0x1c
        /*003a*/ 	.short	(.L_265 - .L_264)


	//   ....[0]....
.L_264:
        /*003c*/ 	.word	0x00000070


	//   ....[1]....
        /*0040*/ 	.word	0x000000d0


	//----- nvinfo : EIATTR_CBANK_PARAM_SIZE
	.align		4
.L_265:
        /*0044*/ 	.byte	0x03, 0x19
        /*0046*/ 	.short	0x000c


	//----- nvinfo : EIATTR_PARAM_CBANK
	.align		4
        /*0048*/ 	.byte	0x04, 0x0a
        /*004a*/ 	.short	(.L_267 - .L_266)
	.align		4
.L_266:
        /*004c*/ 	.word	index@(.nv.constant0._Z18vectorSumWriteOnlyPfi)
        /*0050*/ 	.short	0x0380
        /*0052*/ 	.short	0x000c


	//----- nvinfo : EIATTR_SW_WAR
	.align		4
.L_267:
        /*0054*/ 	.byte	0x04, 0x36
        /*0056*/ 	.short	(.L_269 - .L_268)
.L_268:
        /*0058*/ 	.word	0x00000008
.L_269:


//--------------------- .nv.info._Z27ILP4VectorizedGridVectorSumPfS_S_i --------------------------
	.section	.nv.info._Z27ILP4VectorizedGridVectorSumPfS_S_i,"",@"SHT_CUDA_INFO"
	.sectionflags	@""
	.align	4


	//----- nvinfo : EIATTR_CUDA_API_VERSION
	.align		4
        /*0000*/ 	.byte	0x04, 0x37
        /*0002*/ 	.short	(.L_271 - .L_270)
.L_270:
        /*0004*/ 	.word	0x00000082


	//----- nvinfo : EIATTR_KPARAM_INFO
	.align		4
.L_271:
        /*0008*/ 	.byte	0x04, 0x17
        /*000a*/ 	.short	(.L_273 - .L_272)
.L_272:
        /*000c*/ 	.word	0x00000000
        /*0010*/ 	.short	0x0003
        /*0012*/ 	.short	0x0018
        /*0014*/ 	.byte	0x00, 0xf0, 0x11, 0x00


	//----- nvinfo : EIATTR_KPARAM_INFO
	.align		4
.L_273:
        /*0018*/ 	.byte	0x04, 0x17
        /*001a*/ 	.short	(.L_275 - .L_274)
.L_274:
        /*001c*/ 	.word	0x00000000
        /*0020*/ 	.short	0x0002
        /*0022*/ 	.short	0x0010
        /*0024*/ 	.byte	0x00, 0xf5, 0x21, 0x00


	//----- nvinfo : EIATTR_KPARAM_INFO
	.align		4
.L_275:
        /*0028*/ 	.byte	0x04, 0x17
        /*002a*/ 	.short	(.L_277 - .L_276)
.L_276:
        /*002c*/ 	.word	0x00000000
        /*0030*/ 	.short	0x0001
        /*0032*/ 	.short	0x0008
        /*0034*/ 	.byte	0x00, 0xf5, 0x21, 0x00


	//----- nvinfo : EIATTR_KPARAM_INFO
	.align		4
.L_277:
        /*0038*/ 	.byte	0x04, 0x17
        /*003a*/ 	.short	(.L_279 - .L_278)
.L_278:
        /*003c*/ 	.word	0x00000000
        /*0040*/ 	.short	0x0000
        /*0042*/ 	.short	0x0000
        /*0044*/ 	.byte	0x00, 0xf5, 0x21, 0x00


	//----- nvinfo : EIATTR_SPARSE_MMA_MASK
	.align		4
.L_279:
        /*0048*/ 	.byte	0x03, 0x50
        /*004a*/ 	.short	0x0000


	//----- nvinfo : EIATTR_MAXREG_COUNT
	.align		4
        /*004c*/ 	.byte	0x03, 0x1b
        /*004e*/ 	.short	0x00ff


	//----- nvinfo : EIATTR_MERCURY_ISA_VERSION
	.align		4
        /*0050*/ 	.byte	0x03, 0x5f
        /*0052*/ 	.short	0x0101


	//----- nvinfo : EIATTR_VRC_CTA_INIT_COUNT
	.align		4
        /*0054*/ 	.byte	0x02, 0x4a
	.zero		1
	.zero		1


	//----- nvinfo : EIATTR_EXIT_INSTR_OFFSETS
	.align		4
        /*0058*/ 	.byte	0x04, 0x1c
        /*005a*/ 	.short	(.L_281 - .L_280)


	//   ....[0]....
.L_280:
        /*005c*/ 	.word	0x00000b20


	//   ....[1]....
        /*0060*/ 	.word	0x00000e20


	//   ....[2]....
        /*0064*/ 	.word	0x00001050


	//----- nvinfo : EIATTR_CRS_STACK_SIZE
	.align		4
.L_281:
        /*0068*/ 	.byte	0x04, 0x1e
        /*006a*/ 	.short	(.L_283 - .L_282)
.L_282:
        /*006c*/ 	.word	0x00000000


	//----- nvinfo : EIATTR_CBANK_PARAM_SIZE
	.align		4
.L_283:
        /*0070*/ 	.byte	0x03, 0x19
        /*0072*/ 	.short	0x001c


	//----- nvinfo : EIATTR_PARAM_CBANK
	.align		4
        /*0074*/ 	.byte	0x04, 0x0a
        /*0076*/ 	.short	(.L_285 - .L_284)
	.align		4
.L_284:
        /*0078*/ 	.word	index@(.nv.constant0._Z27ILP4VectorizedGridVectorSumPfS_S_i)
        /*007c*/ 	.short	0x0380
        /*007e*/ 	.short	0x001c


	//----- nvinfo : EIATTR_SW_WAR
	.align		4
.L_285:
        /*0080*/ 	.byte	0x04, 0x36
        /*0082*/ 	.short	(.L_287 - .L_286)
.L_286:
        /*0084*/ 	.word	0x00000008
.L_287:


//--------------------- .nv.info._Z27ILP2VectorizedGridVectorSumPfS_S_i --------------------------
	.section	.nv.info._Z27ILP2VectorizedGridVectorSumPfS_S_i,"",@"SHT_CUDA_INFO"
	.sectionflags	@""
	.align	4


	//----- nvinfo : EIATTR_CUDA_API_VERSION
	.align		4
        /*0000*/ 	.byte	0x04, 0x37
        /*0002*/ 	.short	(.L_289 - .L_288)
.L_288:
        /*0004*/ 	.word	0x00000082


	//----- nvinfo : EIATTR_KPARAM_INFO
	.align		4
.L_289:
        /*0008*/ 	.byte	0x04, 0x17
        /*000a*/ 	.short	(.L_291 - .L_290)
.L_290:
        /*000c*/ 	.word	0x00000000
        /*0010*/ 	.short	0x0003
        /*0012*/ 	.short	0x0018
        /*0014*/ 	.byte	0x00, 0xf0, 0x11, 0x00


	//----- nvinfo : EIATTR_KPARAM_INFO
	.align		4
.L_291:
        /*0018*/ 	.byte	0x04, 0x17
        /*001a*/ 	.short	(.L_293 - .L_292)
.L_292:
        /*001c*/ 	.word	0x00000000
        /*0020*/ 	.short	0x0002
        /*0022*/ 	.short	0x0010
        /*0024*/ 	.byte	0x00, 0xf5, 0x21, 0x00


	//----- nvinfo : EIATTR_KPARAM_INFO
	.align		4
.L_293:
        /*0028*/ 	.byte	0x04, 0x17
        /*002a*/ 	.short	(.L_295 - .L_294)
.L_294:
        /*002c*/ 	.word	0x00000000
        /*0030*/ 	.short	0x0001
        /*0032*/ 	.short	0x0008
        /*0034*/ 	.byte	0x00, 0xf5, 0x21, 0x00


	//----- nvinfo : EIATTR_KPARAM_INFO
	.align		4
.L_295:
        /*0038*/ 	.byte	0x04, 0x17
        /*003a*/ 	.short	(.L_297 - .L_296)
.L_296:
        /*003c*/ 	.word	0x00000000
        /*0040*/ 	.short	0x0000
        /*0042*/ 	.short	0x0000
        /*0044*/ 	.byte	0x00, 0xf5, 0x21, 0x00


	//----- nvinfo : EIATTR_SPARSE_MMA_MASK
	.align		4
.L_297:
        /*0048*/ 	.byte	0x03, 0x50
        /*004a*/ 	.short	0x0000


	//----- nvinfo : EIATTR_MAXREG_COUNT
	.align		4
        /*004c*/ 	.byte	0x03, 0x1b
        /*004e*/ 	.short	0x00ff


	//----- nvinfo : EIATTR_MERCURY_ISA_VERSION
	.align		4
        /*0050*/ 	.byte	0x03, 0x5f
        /*0052*/ 	.short	0x0101


	//----- nvinfo : EIATTR_VRC_CTA_INIT_COUNT
	.align		4
        /*0054*/ 	.byte	0x02, 0x4a
	.zero		1
	.zero		1


	//----- nvinfo : EIATTR_EXIT_INSTR_OFFSETS
	.align		4
        /*0058*/ 	.byte	0x04, 0x1c
        /*005a*/ 	.short	(.L_299 - .L_298)


	//   ....[0]....
.L_298:
        /*005c*/ 	.word	0x00000940


	//   ....[1]....
        /*0060*/ 	.word	0x00000c40


	//   ....[2]....
        /*0064*/ 	.word	0x00000e70


	//----- nvinfo : EIATTR_CRS_STACK_SIZE
	.align		4
.L_299:
        /*0068*/ 	.byte	0x04, 0x1e
        /*006a*/ 	.short	(.L_301 - .L_300)
.L_300:
        /*006c*/ 	.word	0x00000000


	//----- nvinfo : EIATTR_CBANK_PARAM_SIZE
	.align		4
.L_301:
        /*0070*/ 	.byte	0x03, 0x19
        /*0072*/ 	.short	0x001c


	//----- nvinfo : EIATTR_PARAM_CBANK
	.align		4
        /*0074*/ 	.byte	0x04, 0x0a
        /*0076*/ 	.short	(.L_303 - .L_302)
	.align		4
.L_302:
        /*0078*/ 	.word	index@(.nv.constant0._Z27ILP2VectorizedGridVectorSumPfS_S_i)
        /*007c*/ 	.short	0x0380
        /*007e*/ 	.short	0x001c


	//----- nvinfo : EIATTR_SW_WAR
	.align		4
.L_303:
        /*0080*/ 	.byte	0x04, 0x36
        /*0082*/ 	.short	(.L_305 - .L_304)
.L_304:
        /*0084*/ 	.word	0x00000008
.L_305:


//--------------------- .nv.info._Z23gridVectorizedVectorSumPfS_S_i --------------------------
	.section	.nv.info._Z23gridVectorizedVectorSumPfS_S_i,"",@"SHT_CUDA_INFO"
	.sectionflags	@""
	.align	4


	//----- nvinfo : EIATTR_CUDA_API_VERSION
	.align		4
        /*0000*/ 	.byte	0x04, 0x37
        /*0002*/ 	.short	(.L_307 - .L_306)
.L_306:
        /*0004*/ 	.word	0x00000082


	//----- nvinfo : EIATTR_KPARAM_INFO
	.align		4
.L_307:
        /*0008*/ 	.byte	0x04, 0x17
        /*000a*/ 	.short	(.L_309 - .L_308)
.L_308:
        /*000c*/ 	.word	0x00000000
        /*0010*/ 	.short	0x0003
        /*0012*/ 	.short	0x0018
        /*0014*/ 	.byte	0x00, 0xf0, 0x11, 0x00


	//----- nvinfo : EIATTR_KPARAM_INFO
	.align		4
.L_309:
        /*0018*/ 	.byte	0x04, 0x17
        /*001a*/ 	.short	(.L_311 - .L_310)
.L_310:
        /*001c*/ 	.word	0x00000000
        /*0020*/ 	.short	0x0002
        /*0022*/ 	.short	0x0010
        /*0024*/ 	.byte	0x00, 0xf5, 0x21, 0x00


	//----- nvinfo : EIATTR_KPARAM_INFO
	.align		4
.L_311:
        /*0028*/ 	.byte	0x04, 0x17
        /*002a*/ 	.short	(.L_313 - .L_312)
.L_312:
        /*002c*/ 	.word	0x00000000
        /*0030*/ 	.short	0x0001
        /*0032*/ 	.short	0x0008
        /*0034*/ 	.byte	0x00, 0xf5, 0x21, 0x00


	//----- nvinfo : EIATTR_KPARAM_INFO
	.align		4
.L_313:
        /*0038*/ 	.byte	0x04, 0x17
        /*003a*/ 	.short	(.L_315 - .L_314)
.L_314:
        /*003c*/ 	.word	0x00000000
        /*0040*/ 	.short	0x0000
        /*0042*/ 	.short	0x0000
        /*0044*/ 	.byte	0x00, 0xf5, 0x21, 0x00


	//----- nvinfo : EIATTR_SPARSE_MMA_MASK
	.align		4
.L_315:
        /*0048*/ 	.byte	0x03, 0x50
        /*004a*/ 	.short	0x0000


	//----- nvinfo : EIATTR_MAXREG_COUNT
	.align		4
        /*004c*/ 	.byte	0x03, 0x1b
        /*004e*/ 	.short	0x00ff


	//----- nvinfo : EIATTR_MERCURY_ISA_VERSION
	.align		4
        /*0050*/ 	.byte	0x03, 0x5f
        /*0052*/ 	.short	0x0101


	//----- nvinfo : EIATTR_VRC_CTA_INIT_COUNT
	.align		4
        /*0054*/ 	.byte	0x02, 0x4a
	.zero		1
	.zero		1


	//----- nvinfo : EIATTR_EXIT_INSTR_OFFSETS
	.align		4
        /*0058*/ 	.byte	0x04, 0x1c
        /*005a*/ 	.short	(.L_317 - .L_316)


	//   ....[0]....
.L_316:
        /*005c*/ 	.word	0x00000760


	//   ....[1]....
        /*0060*/ 	.word	0x00000cf0


	//   ....[2]....
        /*0064*/ 	.word	0x00000fb0


	//   ....[3]....
        /*0068*/ 	.word	0x00001170


	//   ....[4]....
        /*006c*/ 	.word	0x00001270


	//----- nvinfo : EIATTR_CRS_STACK_SIZE
	.align		4
.L_317:
        /*0070*/ 	.byte	0x04, 0x1e
        /*0072*/ 	.short	(.L_319 - .L_318)
.L_318:
        /*0074*/ 	.word	0x00000000


	//----- nvinfo : EIATTR_CBANK_PARAM_SIZE
	.align		4
.L_319:
        /*0078*/ 	.byte	0x03, 0x19
        /*007a*/ 	.short	0x001c


	//----- nvinfo : EIATTR_PARAM_CBANK
	.align		4
        /*007c*/ 	.byte	0x04, 0x0a
        /*007e*/ 	.short	(.L_321 - .L_320)
	.align		4
.L_320:
        /*0080*/ 	.word	index@(.nv.constant0._Z23gridVectorizedVectorSumPfS_S_i)
        /*0084*/ 	.short	0x0380
        /*0086*/ 	.short	0x001c


	//----- nvinfo : EIATTR_SW_WAR
	.align		4
.L_321:
        /*0088*/ 	.byte	0x04, 0x36
        /*008a*/ 	.short	(.L_323 - .L_322)
.L_322:
        /*008c*/ 	.word	0x00000008
.L_323:


//--------------------- .nv.info._Z19vectorizedVectorSumPfS_S_i --------------------------
	.section	.nv.info._Z19vectorizedVectorSumPfS_S_i,"",@"SHT_CUDA_INFO"
	.sectionflags	@""
	.align	4


	//----- nvinfo : EIATTR_CUDA_API_VERSION
	.align		4
        /*0000*/ 	.byte	0x04, 0x37
        /*0002*/ 	.short	(.L_325 - .L_324)
.L_324:
        /*0004*/ 	.word	0x00000082


	//----- nvinfo : EIATTR_KPARAM_INFO
	.align		4
.L_325:
        /*0008*/ 	.byte	0x04, 0x17
        /*000a*/ 	.short	(.L_327 - .L_326)
.L_326:
        /*000c*/ 	.word	0x00000000
        /*0010*/ 	.short	0x0003
        /*0012*/ 	.short	0x0018
        /*0014*/ 	.byte	0x00, 0xf0, 0x11, 0x00


	//----- nvinfo : EIATTR_KPARAM_INFO
	.align		4
.L_327:
        /*0018*/ 	.byte	0x04, 0x17
        /*001a*/ 	.short	(.L_329 - .L_328)
.L_328:
        /*001c*/ 	.word	0x00000000
        /*0020*/ 	.short	0x0002
        /*0022*/ 	.short	0x0010
        /*0024*/ 	.byte	0x00, 0xf5, 0x21, 0x00


	//----- nvinfo : EIATTR_KPARAM_INFO
	.align		4
.L_329:
        /*0028*/ 	.byte	0x04, 0x17
        /*002a*/ 	.short	(.L_331 - .L_330)
.L_330:
        /*002c*/ 	.word	0x00000000
        /*0030*/ 	.short	0x0001
        /*0032*/ 	.short	0x0008
        /*0034*/ 	.byte	0x00, 0xf5, 0x21, 0x00


	//----- nvinfo : EIATTR_KPARAM_INFO
	.align		4
.L_331:
        /*0038*/ 	.byte	0x04, 0x17
        /*003a*/ 	.short	(.L_333 - .L_332)
.L_332:
        /*003c*/ 	.word	0x00000000
        /*0040*/ 	.short	0x0000
        /*0042*/ 	.short	0x0000
        /*0044*/ 	.byte	0x00, 0xf5, 0x21, 0x00


	//----- nvinfo : EIATTR_SPARSE_MMA_MASK
	.align		4
.L_333:
        /*0048*/ 	.byte	0x03, 0x50
        /*004a*/ 	.short	0x0000


	//----- nvinfo : EIATTR_MAXREG_COUNT
	.align		4
        /*004c*/ 	.byte	0x03, 0x1b
        /*004e*/ 	.short	0x00ff


	//----- nvinfo : EIATTR_MERCURY_ISA_VERSION
	.align		4
        /*0050*/ 	.byte	0x03, 0x5f
        /*0052*/ 	.short	0x0101


	//----- nvinfo : EIATTR_VRC_CTA_INIT_COUNT
	.align		4
        /*0054*/ 	.byte	0x02, 0x4a
	.zero		1
	.zero		1


	//----- nvinfo : EIATTR_EXIT_INSTR_OFFSETS
	.align		4
        /*0058*/ 	.byte	0x04, 0x1c
        /*005a*/ 	.short	(.L_335 - .L_334)


	//   ....[0]....
.L_334:
        /*005c*/ 	.word	0x000001e0


	//   ....[1]....
        /*0060*/ 	.word	0x00000770


	//   ....[2]....
        /*0064*/ 	.word	0x00000a30


	//   ....[3]....
        /*0068*/ 	.word	0x00000bf0


	//   ....[4]....
        /*006c*/ 	.word	0x00000cf0


	//----- nvinfo : EIATTR_CRS_STACK_SIZE
	.align		4
.L_335:
        /*0070*/ 	.byte	0x04, 0x1e
        /*0072*/ 	.short	(.L_337 - .L_336)
.L_336:
        /*0074*/ 	.word	0x00000000


	//----- nvinfo : EIATTR_CBANK_PARAM_SIZE
	.align		4
.L_337:
        /*0078*/ 	.byte	0x03, 0x19
        /*007a*/ 	.short	0x001c


	//----- nvinfo : EIATTR_PARAM_CBANK
	.align		4
        /*007c*/ 	.byte	0x04, 0x0a
        /*007e*/ 	.short	(.L_339 - .L_338)
	.align		4
.L_338:
        /*0080*/ 	.word	index@(.nv.constant0._Z19vectorizedVectorSumPfS_S_i)
        /*0084*/ 	.short	0x0380
        /*0086*/ 	.short	0x001c


	//----- nvinfo : EIATTR_SW_WAR
	.align		4
.L_339:
        /*0088*/ 	.byte	0x04, 0x36
        /*008a*/ 	.short	(.L_341 - .L_340)
.L_340:
        /*008c*/ 	.word	0x00000008
.L_341:


//--------------------- .nv.info._Z19gridStrideVectorSumPfS_S_i --------------------------
	.section	.nv.info._Z19gridStrideVectorSumPfS_S_i,"",@"SHT_CUDA_INFO"
	.sectionflags	@""
	.align	4


	//----- nvinfo : EIATTR_CUDA_API_VERSION
	.align		4
        /*0000*/ 	.byte	0x04, 0x37
        /*0002*/ 	.short	(.L_343 - .L_342)
.L_342:
        /*0004*/ 	.word	0x00000082


	//----- nvinfo : EIATTR_KPARAM_INFO
	.align		4
.L_343:
        /*0008*/ 	.byte	0x04, 0x17
        /*000a*/ 	.short	(.L_345 - .L_344)
.L_344:
        /*000c*/ 	.word	0x00000000
        /*0010*/ 	.short	0x0003
        /*0012*/ 	.short	0x0018
        /*0014*/ 	.byte	0x00, 0xf0, 0x11, 0x00


	//----- nvinfo : EIATTR_KPARAM_INFO
	.align		4
.L_345:
        /*0018*/ 	.byte	0x04, 0x17
        /*001a*/ 	.short	(.L_347 - .L_346)
.L_346:
        /*001c*/ 	.word	0x00000000
        /*0020*/ 	.short	0x0002
        /*0022*/ 	.short	0x0010
        /*0024*/ 	.byte	0x00, 0xf5, 0x21, 0x00


	//----- nvinfo : EIATTR_KPARAM_INFO
	.align		4
.L_347:
        /*0028*/ 	.byte	0x04, 0x17
        /*002a*/ 	.short	(.L_349 - .L_348)
.L_348:
        /*002c*/ 	.word	0x00000000
        /*0030*/ 	.short	0x0001
        /*0032*/ 	.short	0x0008
        /*0034*/ 	.byte	0x00, 0xf5, 0x21, 0x00


	//----- nvinfo : EIATTR_KPARAM_INFO
	.align		4
.L_349:
        /*0038*/ 	.byte	0x04, 0x17
        /*003a*/ 	.short	(.L_351 - .L_350)
.L_350:
        /*003c*/ 	.word	0x00000000
        /*0040*/ 	.short	0x0000
        /*0042*/ 	.short	0x0000
        /*0044*/ 	.byte	0x00, 0xf5, 0x21, 0x00


	//----- nvinfo : EIATTR_SPARSE_MMA_MASK
	.align		4
.L_351:
        /*0048*/ 	.byte	0x03, 0x50
        /*004a*/ 	.short	0x0000


	//----- nvinfo : EIATTR_MAXREG_COUNT
	.align		4
        /*004c*/ 	.byte	0x03, 0x1b
        /*004e*/ 	.short	0x00ff


	//----- nvinfo : EIATTR_MERCURY_ISA_VERSION
	.align		4
        /*0050*/ 	.byte	0x03, 0x5f
        /*0052*/ 	.short	0x0101


	//----- nvinfo : EIATTR_VRC_CTA_INIT_COUNT
	.align		4
        /*0054*/ 	.byte	0x02, 0x4a
	.zero		1
	.zero		1


	//----- nvinfo : EIATTR_EXIT_INSTR_OFFSETS
	.align		4
        /*0058*/ 	.byte	0x04, 0x1c
        /*005a*/ 	.short	(.L_353 - .L_352)


	//   ....[0]....
.L_352:
        /*005c*/ 	.word	0x00000090


	//   ....[1]....
        /*0060*/ 	.word	0x000003a0


	//   ....[2]....
        /*0064*/ 	.word	0x000005d0


	//----- nvinfo : EIATTR_CRS_STACK_SIZE
	.align		4
.L_353:
        /*0068*/ 	.byte	0x04, 0x1e
        /*006a*/ 	.short	(.L_355 - .L_354)
.L_354:
        /*006c*/ 	.word	0x00000000


	//----- nvinfo : EIATTR_CBANK_PARAM_SIZE
	.align		4
.L_355:
        /*0070*/ 	.byte	0x03, 0x19
        /*0072*/ 	.short	0x001c


	//----- nvinfo : EIATTR_PARAM_CBANK
	.align		4
        /*0074*/ 	.byte	0x04, 0x0a
        /*0076*/ 	.short	(.L_357 - .L_356)
	.align		4
.L_356:
        /*0078*/ 	.word	index@(.nv.constant0._Z19gridStrideVectorSumPfS_S_i)
        /*007c*/ 	.short	0x0380
        /*007e*/ 	.short	0x001c


	//----- nvinfo : EIATTR_SW_WAR
	.align		4
.L_357:
        /*0080*/ 	.byte	0x04, 0x36
        /*0082*/ 	.short	(.L_359 - .L_358)
.L_358:
        /*0084*/ 	.word	0x00000008
.L_359:


//--------------------- .nv.info._Z9vectorSumPfS_S_i --------------------------
	.section	.nv.info._Z9vectorSumPfS_S_i,"",@"SHT_CUDA_INFO"
	.sectionflags	@""
	.align	4


	//----- nvinfo : EIATTR_CUDA_API_VERSION
	.align		4
        /*0000*/ 	.byte	0x04, 0x37
        /*0002*/ 	.short	(.L_361 - .L_360)
.L_360:
        /*0004*/ 	.word	0x00000082


	//----- nvinfo : EIATTR_KPARAM_INFO
	.align		4
.L_361:
        /*0008*/ 	.byte	0x04, 0x17
        /*000a*/ 	.short	(.L_363 - .L_362)
.L_362:
        /*000c*/ 	.word	0x00000000
        /*0010*/ 	.short	0x0003
        /*0012*/ 	.short	0x0018
        /*0014*/ 	.byte	0x00, 0xf0, 0x11, 0x00


	//----- nvinfo : EIATTR_KPARAM_INFO
	.align		4
.L_363:
        /*0018*/ 	.byte	0x04, 0x17
        /*001a*/ 	.short	(.L_365 - .L_364)
.L_364:
        /*001c*/ 	.word	0x00000000
        /*0020*/ 	.short	0x0002
        /*0022*/ 	.short	0x0010
        /*0024*/ 	.byte	0x00, 0xf5, 0x21, 0x00


	//----- nvinfo : EIATTR_KPARAM_INFO
	.align		4
.L_365:
        /*0028*/ 	.byte	0x04, 0x17
        /*002a*/ 	.short	(.L_367 - .L_366)
.L_366:
        /*002c*/ 	.word	0x00000000
        /*0030*/ 	.short	0x0001
        /*0032*/ 	.short	0x0008
        /*0034*/ 	.byte	0x00, 0xf5, 0x21, 0x00


	//----- nvinfo : EIATTR_KPARAM_INFO
	.align		4
.L_367:
        /*0038*/ 	.byte	0x04, 0x17
        /*003a*/ 	.short	(.L_369 - .L_368)
.L_368:
        /*003c*/ 	.word	0x00000000
        /*0040*/ 	.short	0x0000
        /*0042*/ 	.short	0x0000
        /*0044*/ 	.byte	0x00, 0xf5, 0x21, 0x00


	//----- nvinfo : EIATTR_SPARSE_MMA_MASK
	.align		4
.L_369:
        /*0048*/ 	.byte	0x03, 0x50
        /*004a*/ 	.short	0x0000


	//----- nvinfo : EIATTR_MAXREG_COUNT
	.align		4
        /*004c*/ 	.byte	0x03, 0x1b
        /*004e*/ 	.short	0x00ff


	//----- nvinfo : EIATTR_MERCURY_ISA_VERSION
	.align		4
        /*0050*/ 	.byte	0x03, 0x5f
        /*0052*/ 	.short	0x0101


	//----- nvinfo : EIATTR_VRC_CTA_INIT_COUNT
	.align		4
        /*0054*/ 	.byte	0x02, 0x4a
	.zero		1
	.zero		1


	//----- nvinfo : EIATTR_EXIT_INSTR_OFFSETS
	.align		4
        /*0058*/ 	.byte	0x04, 0x1c
        /*005a*/ 	.short	(.L_371 - .L_370)


	//   ....[0]....
.L_370:
        /*005c*/ 	.word	0x00000070


	//   ....[1]....
        /*0060*/ 	.word	0x00000130


	//----- nvinfo : EIATTR_CBANK_PARAM_SIZE
	.align		4
.L_371:
        /*0064*/ 	.byte	0x03, 0x19
        /*0066*/ 	.short	0x001c


	//----- nvinfo : EIATTR_PARAM_CBANK
	.align		4
        /*0068*/ 	.byte	0x04, 0x0a
        /*006a*/ 	.short	(.L_373 - .L_372)
	.align		4
.L_372:
        /*006c*/ 	.word	index@(.nv.constant0._Z9vectorSumPfS_S_i)
        /*0070*/ 	.short	0x0380
        /*0072*/ 	.short	0x001c


	//----- nvinfo : EIATTR_SW_WAR
	.align		4
.L_373:
        /*0074*/ 	.byte	0x04, 0x36
        /*0076*/ 	.short	(.L_375 - .L_374)
.L_374:
        /*0078*/ 	.word	0x00000008
.L_375:


//--------------------- .nv.callgraph             --------------------------
	.section	.nv.callgraph,"",@"SHT_CUDA_CALLGRAPH"
	.align	4
	.sectionentsize	8
	.align		4
        /*0000*/ 	.word	0x00000000
	.align		4
        /*0004*/ 	.word	0xffffffff
	.align		4
        /*0008*/ 	.word	0x00000000
	.align		4
        /*000c*/ 	.word	0xfffffffe
	.align		4
        /*0010*/ 	.word	0x00000000
	.align		4
        /*0014*/ 	.word	0xfffffffd
	.align		4
        /*0018*/ 	.word	0x00000000
	.align		4
        /*001c*/ 	.word	0xfffffffc


//--------------------- .text._Z12vectorAddFP8PKfS0_P13__nv_fp8_e4m3i --------------------------
	.section	.text._Z12vectorAddFP8PKfS0_P13__nv_fp8_e4m3i,"ax",@progbits
	.align	128
        .global         _Z12vectorAddFP8PKfS0_P13__nv_fp8_e4m3i
        .type           _Z12vectorAddFP8PKfS0_P13__nv_fp8_e4m3i,@function
        .size           _Z12vectorAddFP8PKfS0_P13__nv_fp8_e4m3i,(.L_x_70 - _Z12vectorAddFP8PKfS0_P13__nv_fp8_e4m3i)
        .other          _Z12vectorAddFP8PKfS0_P13__nv_fp8_e4m3i,@"STO_CUDA_ENTRY STV_DEFAULT"
_Z12vectorAddFP8PKfS0_P13__nv_fp8_e4m3i:
.text._Z12vectorAddFP8PKfS0_P13__nv_fp8_e4m3i:
[----:B------:R-:W-:Y:S01]  /*0000*/  LDC R1, c[0x0][0x37c] ;  /* 0x0000df00ff017b82 */ /* 0x000fe20000000800 */
[----:B------:R-:W0:Y:S07]  /*0010*/  S2R R0, SR_TID.X ;  /* 0x0000000000007919 */ /* 0x000e2e0000002100 */
[----:B------:R-:W0:Y:S01]  /*0020*/  S2UR UR4, SR_CTAID.X ;  /* 0x00000000000479c3 */ /* 0x000e220000002500 */
[----:B------:R-:W1:Y:S07]  /*0030*/  LDCU UR5, c[0x0][0x398] ;  /* 0x00007300ff0577ac */ /* 0x000e6e0008000800 */
[----:B------:R-:W0:Y:S02]  /*0040*/  LDC R7, c[0x0][0x360] ;  /* 0x0000d800ff077b82 */ /* 0x000e240000000800 */
[----:B0-----:R-:W-:-:S05]  /*0050*/  IMAD R7, R7, UR4, R0 ;  /* 0x0000000407077c24 */ /* 0x001fca000f8e0200 */
[----:B-1----:R-:W-:-:S13]  /*0060*/  ISETP.GE.AND P0, PT, R7, UR5, PT ;  /* 0x0000000507007c0c */ /* 0x002fda000bf06270 */
[----:B------:R-:W-:Y:S05]  /*0070*/  @P0 EXIT ;  /* 0x000000000000094d */ /* 0x000fea0003800000 */
[----:B------:R-:W0:Y:S01]  /*0080*/  LDC.64 R2, c[0x0][0x380] ;  /* 0x0000e000ff027b82 */ /* 0x000e220000000a00 */
[----:B------:R-:W1:Y:S01]  /*0090*/  LDCU.64 UR4, c[0x0][0x358] ;  /* 0x00006b00ff0477ac */ /* 0x000e620008000a00 */
[----:B------:R-:W2:Y:S06]  /*00a0*/  LDCU.64 UR6, c[0x0][0x390] ;  /* 0x00007200ff0677ac */ /* 0x000eac0008000a00 */
[----:B------:R-:W3:Y:S01]  /*00b0*/  LDC.64 R4, c[0x0][0x388] ;  /* 0x0000e200ff047b82 */ /* 0x000ee20000000a00 */
[----:B0-----:R-:W-:-:S06]  /*00c0*/  IMAD.WIDE R2, R7, 0x4, R2 ;  /* 0x0000000407027825 */ /* 0x001fcc00078e0202 */
[----:B-1----:R-:W4:Y:S01]  /*00d0*/  LDG.E R2, desc[UR4][R2.64] ;  /* 0x0000000402027981 */ /* 0x002f22000c1e1900 */
[----:B---3--:R-:W-:-:S06]  /*00e0*/  IMAD.WIDE R4, R7, 0x4, R4 ;  /* 0x0000000407047825 */ /* 0x008fcc00078e0204 */
[----:B------:R-:W4:Y:S01]  /*00f0*/  LDG.E R5, desc[UR4][R4.64] ;  /* 0x0000000404057981 */ /* 0x000f22000c1e1900 */
[----:B--2---:R-:W-:-:S04]  /*0100*/  IADD3 R6, P0, PT, R7, UR6, RZ ;  /* 0x0000000607067c10 */ /* 0x004fc8000ff1e0ff */
[----:B------:R-:W-:Y:S01]  /*0110*/  LEA.HI.X.SX32 R7, R7, UR7, 0x1, P0 ;  /* 0x0000000707077c11 */ /* 0x000fe200080f0eff */
[----:B----4-:R-:W-:-:S05]  /*0120*/  FADD R0, R2, R5 ;  /* 0x0000000502007221 */ /* 0x010fca0000000000 */
[----:B------:R-:W-:-:S05]  /*0130*/  F2FP.SATFINITE.E4M3.F32.PACK_AB_MERGE_C R9, RZ, R0, RZ ;  /* 0x00000000ff09723e */ /* 0x000fca00048070ff */
[----:B------:R-:W-:Y:S01]  /*0140*/  STG.E.U8 desc[UR4][R6.64], R9 ;  /* 0x0000000906007986 */ /* 0x000fe2000c101104 */
[----:B------:R-:W-:Y:S05]  /*0150*/  EXIT ;  /* 0x000000000000794d */ /* 0x000fea0003800000 */
.L_x_0:
[----:B------:R-:W-:-:S00]  /*0160*/  BRA `(.L_x_0) ;  /* 0xfffffffc00fc7947 */ /* 0x000fc0000383ffff */
[----:B------:R-:W-:-:S00]  /*0170*/  NOP ;  /* 0x0000000000007918 */ /* 0x000fc00000000000 */
        /* <DEDUP_REMOVED lines=8> */
.L_x_70:


//--------------------- .text._Z20writeOnlyUncoalescedPfi --------------------------
	.section	.text._Z20writeOnlyUncoalescedPfi,"ax",@progbits
	.align	128
        .global         _Z20writeOnlyUncoalescedPfi
        .type           _Z20writeOnlyUncoalescedPfi,@function
        .size           _Z20writeOnlyUncoalescedPfi,(.L_x_71 - _Z20writeOnlyUncoalescedPfi)
        .other          _Z20writeOnlyUncoalescedPfi,@"STO_CUDA_ENTRY STV_DEFAULT"
_Z20writeOnlyUncoalescedPfi:
.text._Z20writeOnlyUncoalescedPfi:
[----:B------:R-:W-:Y:S01]  /*0000*/  LDC R1, c[0x0][0x37c] ;  /* 0x0000df00ff017b82 */ /* 0x000fe20000000800 */
[----:B------:R-:W0:Y:S07]  /*0010*/  S2R R3, SR_TID.X ;  /* 0x0000000000037919 */ /* 0x000e2e0000002100 */
[----:B------:R-:W0:Y:S01]  /*0020*/  S2UR UR4, SR_CTAID.X ;  /* 0x00000000000479c3 */ /* 0x000e220000002500 */
[----:B------:R-:W1:Y:S07]  /*0030*/  LDCU UR5, c[0x0][0x388] ;  /* 0x00007100ff0577ac */ /* 0x000e6e0008000800 */
[----:B------:R-:W0:Y:S02]  /*0040*/  LDC R0, c[0x0][0x360] ;  /* 0x0000d800ff007b82 */ /* 0x000e240000000800 */
[----:B0-----:R-:W-:-:S05]  /*0050*/  IMAD R0, R0, UR4, R3 ;  /* 0x0000000400007c24 */ /* 0x001fca000f8e0203 */
[----:B------:R-:W-:-:S04]  /*0060*/  SHF.L.U32 R5, R0, 0x3, RZ ;  /* 0x0000000300057819 */ /* 0x000fc800000006ff */
[----:B-1----:R-:W-:-:S13]  /*0070*/  ISETP.GE.AND P0, PT, R5, UR5, PT ;  /* 0x0000000505007c0c */ /* 0x002fda000bf06270 */
[----:B------:R-:W-:Y:S05]  /*0080*/  @P0 EXIT ;  /* 0x000000000000094d */ /* 0x000fea0003800000 */
[----:B------:R-:W0:Y:S01]  /*0090*/  LDC.64 R2, c[0x0][0x380] ;  /* 0x0000e000ff027b82 */ /* 0x000e220000000a00 */
[----:B------:R-:W1:Y:S01]  /*00a0*/  LDCU.64 UR4, c[0x0][0x358] ;  /* 0x00006b00ff0477ac */ /* 0x000e620008000a00 */
[----:B------:R-:W-:Y:S02]  /*00b0*/  HFMA2 R7, -RZ, RZ, 1.875, 0 ;  /* 0x3f800000ff077431 */ /* 0x000fe400000001ff */
[----:B0-----:R-:W-:-:S05]  /*00c0*/  IMAD.WIDE R2, R5, 0x4, R2 ;  /* 0x0000000405027825 */ /* 0x001fca00078e0202 */
[----:B-1----:R-:W-:Y:S01]  /*00d0*/  STG.E desc[UR4][R2.64], R7 ;  /* 0x0000000702007986 */ /* 0x002fe2000c101904 */
[----:B------:R-:W-:Y:S05]  /*00e0*/  EXIT ;  /* 0x000000000000794d */ /* 0x000fea0003800000 */
.L_x_1:
        /* <DEDUP_REMOVED lines=9> */
.L_x_71:


//--------------------- .text._Z18writeOnlyCoalescedPfi --------------------------
	.section	.text._Z18writeOnlyCoalescedPfi,"ax",@progbits
	.align	128
        .global         _Z18writeOnlyCoalescedPfi
        .type           _Z18writeOnlyCoalescedPfi,@function
        .size           _Z18writeOnlyCoalescedPfi,(.L_x_72 - _Z18writeOnlyCoalescedPfi)
        .other          _Z18writeOnlyCoalescedPfi,@"STO_CUDA_ENTRY STV_DEFAULT"
_Z18writeOnlyCoalescedPfi:
.text._Z18writeOnlyCoalescedPfi:
        /* <DEDUP_REMOVED lines=14> */
.L_x_2:
        /* <DEDUP_REMOVED lines=10> */
.L_x_72:


//--------------------- .text._Z28vectorSumVectorizedNoPaddingPfS_S_i --------------------------
	.section	.text._Z28vectorSumVectorizedNoPaddingPfS_S_i,"ax",@progbits
	.align	128
        .global         _Z28vectorSumVectorizedNoPaddingPfS_S_i
        .type           _Z28vectorSumVectorizedNoPaddingPfS_S_i,@function
        .size           _Z28vectorSumVectorizedNoPaddingPfS_S_i,(.L_x_73 - _Z28vectorSumVectorizedNoPaddingPfS_S_i)
        .other          _Z28vectorSumVectorizedNoPaddingPfS_S_i,@"STO_CUDA_ENTRY STV_DEFAULT"
_Z28vectorSumVectorizedNoPaddingPfS_S_i:
.text._Z28vectorSumVectorizedNoPaddingPfS_S_i:
        /* <DEDUP_REMOVED lines=9> */
[----:B------:R-:W1:Y:S07]  /*0090*/  LDCU.64 UR4, c[0x0][0x358] ;  /* 0x00006b00ff0477ac */ /* 0x000e6e0008000a00 */
[----:B------:R-:W2:Y:S08]  /*00a0*/  LDC.64 R4, c[0x0][0x388] ;  /* 0x0000e200ff047b82 */ /* 0x000eb00000000a00 */
[----:B------:R-:W3:Y:S01]  /*00b0*/  LDC.64 R6, c[0x0][0x390] ;  /* 0x0000e400ff067b82 */ /* 0x000ee20000000a00 */
[----:B0-----:R-:W-:-:S05]  /*00c0*/  IMAD.WIDE R2, R9, 0x10, R2 ;  /* 0x0000001009027825 */ /* 0x001fca00078e0202 */
[----:B-1----:R-:W4:Y:S01]  /*00d0*/  LDG.E.128 R12, desc[UR4][R2.64] ;  /* 0x00000004020c7981 */ /* 0x002f22000c1e1d00 */
[----:B--2---:R-:W-:-:S05]  /*00e0*/  IMAD.WIDE R4, R9, 0x10, R4 ;  /* 0x0000001009047825 */ /* 0x004fca00078e0204 */
[----:B------:R-:W4:Y:S01]  /*00f0*/  LDG.E.128 R16, desc[UR4][R4.64] ;  /* 0x0000000404107981 */ /* 0x000f22000c1e1d00 */
[----:B---3--:R-:W-:-:S04]  /*0100*/  IMAD.WIDE R6, R9, 0x10, R6 ;  /* 0x0000001009067825 */ /* 0x008fc800078e0206 */
[----:B----4-:R-:W-:Y:S01]  /*0110*/  FADD R12, R12, R16 ;  /* 0x000000100c0c7221 */ /* 0x010fe20000000000 */
[----:B------:R-:W-:Y:S01]  /*0120*/  FADD R13, R13, R17 ;  /* 0x000000110d0d7221 */ /* 0x000fe20000000000 */
[----:B------:R-:W-:Y:S01]  /*0130*/  FADD R14, R14, R18 ;  /* 0x000000120e0e7221 */ /* 0x000fe20000000000 */
[----:B------:R-:W-:-:S05]  /*0140*/  FADD R15, R15, R19 ;  /* 0x000000130f0f7221 */ /* 0x000fca0000000000 */
[----:B------:R-:W-:Y:S01]  /*0150*/  STG.E.128 desc[UR4][R6.64], R12 ;  /* 0x0000000c06007986 */ /* 0x000fe2000c101d04 */
[----:B------:R-:W-:Y:S05]  /*0160*/  EXIT ;  /* 0x000000000000794d */ /* 0x000fea0003800000 */
.L_x_3:
        /* <DEDUP_REMOVED lines=9> */
.L_x_73:


//--------------------- .text._Z17vectorSumGridILP4PfS_S_i --------------------------
	.section	.text._Z17vectorSumGridILP4PfS_S_i,"ax",@progbits
	.align	128
        .global         _Z17vectorSumGridILP4PfS_S_i
        .type           _Z17vectorSumGridILP4PfS_S_i,@function
        .size           _Z17vectorSumGridILP4PfS_S_i,(.L_x_74 - _Z17vectorSumGridILP4PfS_S_i)
        .other          _Z17vectorSumGridILP4PfS_S_i,@"STO_CUDA_ENTRY STV_DEFAULT"
_Z17vectorSumGridILP4PfS_S_i:
.text._Z17vectorSumGridILP4PfS_S_i:
        /* <DEDUP_REMOVED lines=8> */
[----:B------:R-:W0:Y:S01]  /*0080*/  LDCU UR4, c[0x0][0x370] ;  /* 0x00006e00ff0477ac */ /* 0x000e220008000800 */
[----:B------:R-:W1:Y:S01]  /*0090*/  LDCU.64 UR6, c[0x0][0x358] ;  /* 0x00006b00ff0677ac */ /* 0x000e620008000a00 */
[----:B0-----:R-:W-:-:S07]  /*00a0*/  IMAD R0, R0, UR4, RZ ;  /* 0x0000000400007c24 */ /* 0x001fce000f8e02ff */
.L_x_4:
[----:B0-----:R-:W0:Y:S08]  /*00b0*/  LDC.64 R12, c[0x0][0x380] ;  /* 0x0000e000ff0c7b82 */ /* 0x001e300000000a00 */
[----:B------:R-:W2:Y:S08]  /*00c0*/  LDC.64 R22, c[0x0][0x388] ;  /* 0x0000e200ff167b82 */ /* 0x000eb00000000a00 */
[----:B------:R-:W3:Y:S01]  /*00d0*/  LDC.64 R10, c[0x0][0x390] ;  /* 0x0000e400ff0a7b82 */ /* 0x000ee20000000a00 */
[----:B0-----:R-:W-:-:S05]  /*00e0*/  IMAD.WIDE R12, R3, 0x4, R12 ;  /* 0x00000004030c7825 */ /* 0x001fca00078e020c */
[----:B-1----:R0:W4:Y:S01]  /*00f0*/  LDG.E R2, desc[UR6][R12.64] ;  /* 0x000000060c027981 */ /* 0x002122000c1e1900 */
[----:B------:R-:W-:-:S04]  /*0100*/  IMAD.WIDE R16, R0, 0x4, R12 ;  /* 0x0000000400107825 */ /* 0x000fc800078e020c */
[----:B--2---:R-:W-:Y:S01]  /*0110*/  IMAD.WIDE R22, R3, 0x4, R22 ;  /* 0x0000000403167825 */ /* 0x004fe200078e0216 */
[----:B------:R4:W2:Y:S03]  /*0120*/  LDG.E R8, desc[UR6][R16.64] ;  /* 0x0000000610087981 */ /* 0x0008a6000c1e1900 */
[----:B------:R-:W-:-:S04]  /*0130*/  IMAD.WIDE R18, R0, 0x4, R16 ;  /* 0x0000000400127825 */ /* 0x000fc800078e0210 */
[C---:B------:R-:W-:Y:S01]  /*0140*/  IMAD.WIDE R6, R0.reuse, 0x4, R22 ;  /* 0x0000000400067825 */ /* 0x040fe200078e0216 */
[----:B------:R2:W5:Y:S03]  /*0150*/  LDG.E R9, desc[UR6][R18.64] ;  /* 0x0000000612097981 */ /* 0x000566000c1e1900 */
[C---:B------:R-:W-:Y:S01]  /*0160*/  IMAD.WIDE R20, R0.reuse, 0x4, R18 ;  /* 0x0000000400147825 */ /* 0x040fe200078e0212 */
[----:B------:R-:W4:Y:S03]  /*0170*/  LDG.E R23, desc[UR6][R22.64] ;  /* 0x0000000616177981 */ /* 0x000f26000c1e1900 */
[C---:B------:R-:W-:Y:S02]  /*0180*/  IMAD.WIDE R4, R0.reuse, 0x4, R6 ;  /* 0x0000000400047825 */ /* 0x040fe400078e0206 */
[----:B------:R-:W2:Y:S02]  /*0190*/  LDG.E R7, desc[UR6][R6.64] ;  /* 0x0000000606077981 */ /* 0x000ea4000c1e1900 */
[----:B------:R-:W-:-:S02]  /*01a0*/  IMAD.WIDE R24, R0, 0x4, R4 ;  /* 0x0000000400187825 */ /* 0x000fc400078e0204 */
[----:B------:R-:W5:Y:S04]  /*01b0*/  LDG.E R20, desc[UR6][R20.64] ;  /* 0x0000000614147981 */ /* 0x000f68000c1e1900 */
[----:B------:R-:W5:Y:S04]  /*01c0*/  LDG.E R4, desc[UR6][R4.64] ;  /* 0x0000000604047981 */ /* 0x000f68000c1e1900 */
[----:B------:R-:W5:Y:S01]  /*01d0*/  LDG.E R25, desc[UR6][R24.64] ;  /* 0x0000000618197981 */ /* 0x000f62000c1e1900 */
[----:B---3--:R-:W-:-:S04]  /*01e0*/  IMAD.WIDE R10, R3, 0x4, R10 ;  /* 0x00000004030a7825 */ /* 0x008fc800078e020a */
[----:B------:R-:W-:-:S04]  /*01f0*/  IMAD.WIDE R14, R0, 0x4, R10 ;  /* 0x00000004000e7825 */ /* 0x000fc800078e020a */
[C---:B0-----:R-:W-:Y:S01]  /*0200*/  IMAD.WIDE R12, R0.reuse, 0x4, R14 ;  /* 0x00000004000c7825 */ /* 0x041fe200078e020e */
[----:B------:R-:W-:-:S04]  /*0210*/  LEA R3, R0, R3, 0x2 ;  /* 0x0000000300037211 */ /* 0x000fc800078e10ff */
[----:B------:R-:W-:Y:S01]  /*0220*/  ISETP.GE.AND P0, PT, R3, UR5, PT ;  /* 0x0000000503007c0c */ /* 0x000fe2000bf06270 */
[----:B----4-:R-:W-:Y:S01]  /*0230*/  FADD R17, R2, R23 ;  /* 0x0000001702117221 */ /* 0x010fe20000000000 */
[----:B--2---:R-:W-:Y:S01]  /*0240*/  FADD R19, R8, R7 ;  /* 0x0000000708137221 */ /* 0x004fe20000000000 */
[----:B------:R-:W-:-:S03]  /*0250*/  IMAD.WIDE R6, R0, 0x4, R12 ;  /* 0x0000000400067825 */ /* 0x000fc600078e020c */
[----:B------:R0:W-:Y:S01]  /*0260*/  STG.E desc[UR6][R10.64], R17 ;  /* 0x000000110a007986 */ /* 0x0001e2000c101906 */
[----:B-----5:R-:W-:-:S03]  /*0270*/  FADD R9, R9, R4 ;  /* 0x0000000409097221 */ /* 0x020fc60000000000 */
[----:B------:R0:W-:Y:S01]  /*0280*/  STG.E desc[UR6][R14.64], R19 ;  /* 0x000000130e007986 */ /* 0x0001e2000c101906 */
[----:B------:R-:W-:-:S03]  /*0290*/  FADD R21, R20, R25 ;  /* 0x0000001914157221 */ /* 0x000fc60000000000 */
[----:B------:R0:W-:Y:S04]  /*02a0*/  STG.E desc[UR6][R12.64], R9 ;  /* 0x000000090c007986 */ /* 0x0001e8000c101906 */
[----:B------:R0:W-:Y:S01]  /*02b0*/  STG.E desc[UR6][R6.64], R21 ;  /* 0x0000001506007986 */ /* 0x0001e2000c101906 */
[----:B------:R-:W-:Y:S05]  /*02c0*/  @!P0 BRA `(.L_x_4) ;  /* 0xfffffffc00788947 */ /* 0x000fea000383ffff */
[----:B------:R-:W-:Y:S05]  /*02d0*/  EXIT ;  /* 0x000000000000794d */ /* 0x000fea0003800000 */
.L_x_5:
        /* <DEDUP_REMOVED lines=10> */
.L_x_74:


//--------------------- .text._Z17vectorSumGridILP2PfS_S_i --------------------------
	.section	.text._Z17vectorSumGridILP2PfS_S_i,"ax",@progbits
	.align	128
        .global         _Z17vectorSumGridILP2PfS_S_i
        .type           _Z17vectorSumGridILP2PfS_S_i,@function
        .size           _Z17vectorSumGridILP2PfS_S_i,(.L_x_75 - _Z17vectorSumGridILP2PfS_S_i)
        .other          _Z17vectorSumGridILP2PfS_S_i,@"STO_CUDA_ENTRY STV_DEFAULT"
_Z17vectorSumGridILP2PfS_S_i:
.text._Z17vectorSumGridILP2PfS_S_i:
[----:B------:R-:W-:Y:S01]  /*0000*/  LDC R1, c[0x0][0x37c] ;  /* 0x0000df00ff017b82 */ /* 0x000fe20000000800 */
[----:B------:R-:W0:Y:S07]  /*0010*/  S2R R5, SR_TID.X ;  /* 0x0000000000057919 */ /* 0x000e2e0000002100 */
[----:B------:R-:W0:Y:S01]  /*0020*/  S2UR UR4, SR_CTAID.X ;  /* 0x00000000000479c3 */ /* 0x000e220000002500 */
[----:B------:R-:W1:Y:S07]  /*0030*/  LDCU UR6, c[0x0][0x398] ;  /* 0x00007300ff0677ac */ /* 0x000e6e0008000800 */
[----:B------:R-:W0:Y:S01]  /*0040*/  LDC R4, c[0x0][0x360] ;  /* 0x0000d800ff047b82 */ /* 0x000e220000000800 */
[----:B------:R-:W2:Y:S01]  /*0050*/  LDCU UR5, c[0x0][0x370] ;  /* 0x00006e00ff0577ac */ /* 0x000ea20008000800 */
[----:B0-----:R-:W-:-:S05]  /*0060*/  IMAD R3, R4, UR4, R5 ;  /* 0x0000000404037c24 */ /* 0x001fca000f8e0205 */
[----:B-1----:R-:W-:-:S13]  /*0070*/  ISETP.GE.AND P0, PT, R3, UR6, PT ;  /* 0x0000000603007c0c */ /* 0x002fda000bf06270 */
[----:B--2---:R-:W-:Y:S05]  /*0080*/  @P0 EXIT ;  /* 0x000000000000094d */ /* 0x004fea0003800000 */
[----:B------:R-:W-:Y:S01]  /*0090*/  IMAD R0, R4, UR5, RZ ;  /* 0x0000000504007c24 */ /* 0x000fe2000f8e02ff */
[----:B------:R-:W-:Y:S01]  /*00a0*/  ULEA UR4, UR5, UR4, 0x1 ;  /* 0x0000000405047291 */ /* 0x000fe2000f8e08ff */
[----:B------:R-:W-:Y:S03]  /*00b0*/  BSSY.RECONVERGENT B0, `(.L_x_6) ;  /* 0x0000039000007945 */ /* 0x000fe60003800200 */
[----:B------:R-:W-:Y:S02]  /*00c0*/  SHF.L.U32 R2, R0, 0x1, RZ ;  /* 0x0000000100027819 */ /* 0x000fe400000006ff */
[----:B------:R-:W-:Y:S02]  /*00d0*/  IMAD R4, R4, UR4, R5 ;  /* 0x0000000404047c24 */ /* 0x000fe4000f8e0205 */
[----:B------:R-:W0:Y:S01]  /*00e0*/  I2F.U32.RP R6, R2 ;  /* 0x0000000200067306 */ /* 0x000e220000209000 */
[----:B------:R-:W-:-:S02]  /*00f0*/  IADD3 R11, PT, PT, RZ, -R2, RZ ;  /* 0x80000002ff0b7210 */ /* 0x000fc40007ffe0ff */
[----:B------:R-:W-:Y:S01]  /*0100*/  VIMNMX R7, PT, PT, R4, UR6, !PT ;  /* 0x0000000604077c48 */ /* 0x000fe2000ffe0100 */
[----:B------:R-:W1:Y:S01]  /*0110*/  LDCU.64 UR4, c[0x0][0x358] ;  /* 0x00006b00ff0477ac */ /* 0x000e620008000a00 */
[----:B------:R-:W-:Y:S02]  /*0120*/  ISETP.NE.U32.AND P3, PT, R2, RZ, PT ;  /* 0x000000ff0200720c */ /* 0x000fe40003f65070 */
[----:B------:R-:W-:Y:S01]  /*0130*/  IADD3 R7, PT, PT, -R4, R7, RZ ;  /* 0x0000000704077210 */ /* 0x000fe20007ffe1ff */
[----:B------:R-:W-:-:S03]  /*0140*/  HFMA2 R4, -RZ, RZ, 0, 0 ;  /* 0x00000000ff047431 */ /* 0x000fc600000001ff */
[C---:B------:R-:W-:Y:S02]  /*0150*/  ISETP.NE.AND P0, PT, R7.reuse, RZ, PT ;  /* 0x000000ff0700720c */ /* 0x040fe40003f05270 */
[C---:B------:R-:W-:Y:S01]  /*0160*/  IADD3 R9, PT, PT, R7.reuse, -0x1, RZ ;  /* 0xffffffff07097810 */ /* 0x040fe20007ffe0ff */
[----:B0-----:R-:W0:Y:S10]  /*0170*/  MUFU.RCP R6, R6 ;  /* 0x0000000600067308 */ /* 0x001e340000001000 */
[----:B------:R-:W-:-:S02]  /*0180*/  @!P0 IADD3 R9, PT, PT, R7, RZ, RZ ;  /* 0x000000ff07098210 */ /* 0x000fc40007ffe0ff */
[----:B0-----:R-:W-:-:S06]  /*0190*/  IADD3 R5, PT, PT, R6, 0xffffffe, RZ ;  /* 0x0ffffffe06057810 */ /* 0x001fcc0007ffe0ff */
[----:B------:R-:W0:Y:S02]  /*01a0*/  F2I.FTZ.U32.TRUNC.NTZ R5, R5 ;  /* 0x0000000500057305 */ /* 0x000e24000021f000 */
[----:B0-----:R-:W-:-:S04]  /*01b0*/  IMAD R11, R11, R5, RZ ;  /* 0x000000050b0b7224 */ /* 0x001fc800078e02ff */
[----:B------:R-:W-:-:S06]  /*01c0*/  IMAD.HI.U32 R4, R5, R11, R4 ;  /* 0x0000000b05047227 */ /* 0x000fcc00078e0004 */
[----:B------:R-:W-:-:S05]  /*01d0*/  IMAD.HI.U32 R7, R4, R9, RZ ;  /* 0x0000000904077227 */ /* 0x000fca00078e00ff */
[----:B------:R-:W-:-:S05]  /*01e0*/  IADD3 R4, PT, PT, -R7, RZ, RZ ;  /* 0x000000ff07047210 */ /* 0x000fca0007ffe1ff */
[----:B------:R-:W-:Y:S01]  /*01f0*/  IMAD R9, R2, R4, R9 ;  /* 0x0000000402097224 */ /* 0x000fe200078e0209 */
[----:B------:R-:W-:-:S04]  /*0200*/  SEL R4, RZ, 0x1, !P0 ;  /* 0x00000001ff047807 */ /* 0x000fc80004000000 */
[----:B------:R-:W-:-:S13]  /*0210*/  ISETP.GE.U32.AND P1, PT, R9, R2, PT ;  /* 0x000000020900720c */ /* 0x000fda0003f26070 */
[----:B------:R-:W-:Y:S02]  /*0220*/  @P1 IADD3 R9, PT, PT, -R2, R9, RZ ;  /* 0x0000000902091210 */ /* 0x000fe40007ffe1ff */
[----:B------:R-:W-:Y:S02]  /*0230*/  @P1 IADD3 R7, PT, PT, R7, 0x1, RZ ;  /* 0x0000000107071810 */ /* 0x000fe40007ffe0ff */
[----:B------:R-:W-:-:S13]  /*0240*/  ISETP.GE.U32.AND P2, PT, R9, R2, PT ;  /* 0x000000020900720c */ /* 0x000fda0003f46070 */
[----:B------:R-:W-:Y:S02]  /*0250*/  @P2 IADD3 R7, PT, PT, R7, 0x1, RZ ;  /* 0x0000000107072810 */ /* 0x000fe40007ffe0ff */
[----:B------:R-:W-:-:S04]  /*0260*/  @!P3 LOP3.LUT R7, RZ, R2, RZ, 0x33, !PT ;  /* 0x00000002ff07b212 */ /* 0x000fc800078e33ff */
[----:B------:R-:W-:-:S04]  /*0270*/  IADD3 R10, PT, PT, R4, R7, RZ ;  /* 0x00000007040a7210 */ /* 0x000fc80007ffe0ff */
[C---:B------:R-:W-:Y:S02]  /*0280*/  LOP3.LUT R4, R10.reuse, 0x3, RZ, 0xc0, !PT ;  /* 0x000000030a047812 */ /* 0x040fe400078ec0ff */
[----:B------:R-:W-:Y:S02]  /*0290*/  ISETP.GE.U32.AND P1, PT, R10, 0x3, PT ;  /* 0x000000030a00780c */ /* 0x000fe40003f26070 */
[----:B------:R-:W-:-:S13]  /*02a0*/  ISETP.NE.AND P0, PT, R4, 0x3, PT ;  /* 0x000000030400780c */ /* 0x000fda0003f05270 */
[----:B-1----:R-:W-:Y:S05]  /*02b0*/  @!P0 BRA `(.L_x_7) ;  /* 0x0000000000608947 */ /* 0x002fea0003800000 */
[----:B------:R-:W0:Y:S01]  /*02c0*/  LDC.64 R8, c[0x0][0x390] ;  /* 0x0000e400ff087b82 */ /* 0x000e220000000a00 */
[----:B------:R-:W-:-:S04]  /*02d0*/  IADD3 R10, PT, PT, R10, 0x1, RZ ;  /* 0x000000010a0a7810 */ /* 0x000fc80007ffe0ff */
[----:B------:R-:W-:-:S03]  /*02e0*/  LOP3.LUT R10, R10, 0x3, RZ, 0xc0, !PT ;  /* 0x000000030a0a7812 */ /* 0x000fc600078ec0ff */
[----:B------:R-:W1:Y:S01]  /*02f0*/  LDC.64 R6, c[0x0][0x380] ;  /* 0x0000e000ff067b82 */ /* 0x000e620000000a00 */
[----:B------:R-:W-:-:S07]  /*0300*/  IADD3 R22, PT, PT, -R10, RZ, RZ ;  /* 0x000000ff0a167210 */ /* 0x000fce0007ffe1ff */
[----:B------:R-:W2:Y:S02]  /*0310*/  LDC.64 R4, c[0x0][0x388] ;  /* 0x0000e200ff047b82 */ /* 0x000ea40000000a00 */
.L_x_8:
[----:B-1----:R-:W-:-:S04]  /*0320*/  IMAD.WIDE R12, R3, 0x4, R6 ;  /* 0x00000004030c7825 */ /* 0x002fc800078e0206 */
[C---:B--2---:R-:W-:Y:S01]  /*0330*/  IMAD.WIDE R14, R3.reuse, 0x4, R4 ;  /* 0x00000004030e7825 */ /* 0x044fe200078e0204 */
[----:B------:R-:W2:Y:S04]  /*0340*/  LDG.E R16, desc[UR4][R12.64] ;  /* 0x000000040c107981 */ /* 0x000ea8000c1e1900 */
[----:B------:R-:W2:Y:S01]  /*0350*/  LDG.E R17, desc[UR4][R14.64] ;  /* 0x000000040e117981 */ /* 0x000ea2000c1e1900 */
[----:B0--3--:R-:W-:-:S04]  /*0360*/  IMAD.WIDE R10, R3, 0x4, R8 ;  /* 0x00000004030a7825 */ /* 0x009fc800078e0208 */
[----:B------:R-:W-:-:S04]  /*0370*/  IMAD.WIDE R18, R0, 0x4, R14 ;  /* 0x0000000400127825 */ /* 0x000fc800078e020e */
[----:B--2---:R-:W-:Y:S01]  /*0380*/  FADD R23, R16, R17 ;  /* 0x0000001110177221 */ /* 0x004fe20000000000 */
[----:B------:R-:W-:-:S04]  /*0390*/  IMAD.WIDE R16, R0, 0x4, R12 ;  /* 0x0000000400107825 */ /* 0x000fc800078e020c */
[----:B------:R3:W-:Y:S04]  /*03a0*/  STG.E desc[UR4][R10.64], R23 ;  /* 0x000000170a007986 */ /* 0x0007e8000c101904 */
[----:B------:R-:W2:Y:S04]  /*03b0*/  LDG.E R16, desc[UR4][R16.64] ;  /* 0x0000000410107981 */ /* 0x000ea8000c1e1900 */
[----:B------:R-:W2:Y:S01]  /*03c0*/  LDG.E R19, desc[UR4][R18.64] ;  /* 0x0000000412137981 */ /* 0x000ea2000c1e1900 */
[----:B------:R-:W-:Y:S01]  /*03d0*/  IMAD.WIDE R20, R0, 0x4, R10 ;  /* 0x0000000400147825 */ /* 0x000fe200078e020a */
[----:B------:R-:W-:-:S02]  /*03e0*/  IADD3 R22, PT, PT, R22, 0x1, RZ ;  /* 0x0000000116167810 */ /* 0x000fc40007ffe0ff */
[----:B------:R-:W-:Y:S02]  /*03f0*/  IADD3 R3, PT, PT, R2, R3, RZ ;  /* 0x0000000302037210 */ /* 0x000fe40007ffe0ff */
[----:B------:R-:W-:Y:S01]  /*0400*/  ISETP.NE.AND P0, PT, R22, RZ, PT ;  /* 0x000000ff1600720c */ /* 0x000fe20003f05270 */
[----:B--2---:R-:W-:-:S05]  /*0410*/  FADD R25, R16, R19 ;  /* 0x0000001310197221 */ /* 0x004fca0000000000 */
[----:B------:R3:W-:Y:S07]  /*0420*/  STG.E desc[UR4][R20.64], R25 ;  /* 0x0000001914007986 */ /* 0x0007ee000c101904 */
[----:B------:R-:W-:Y:S05]  /*0430*/  @P0 BRA `(.L_x_8) ;  /* 0xfffffffc00b80947 */ /* 0x000fea000383ffff */
.L_x_7:
[----:B------:R-:W-:Y:S05]  /*0440*/  BSYNC.RECONVERGENT B0 ;  /* 0x0000000000007941 */ /* 0x000fea0003800200 */
.L_x_6:
[----:B------:R-:W-:Y:S05]  /*0450*/  @!P1 EXIT ;  /* 0x000000000000994d */ /* 0x000fea0003800000 */
.L_x_9:
[----:B------:R-:W0:Y:S08]  /*0460*/  LDC.64 R4, c[0x0][0x380] ;  /* 0x0000e000ff047b82 */ /* 0x000e300000000a00 */
[----:B------:R-:W1:Y:S08]  /*0470*/  LDC.64 R6, c[0x0][0x388] ;  /* 0x0000e200ff067b82 */ /* 0x000e700000000a00 */
[----:B------:R-:W3:Y:S01]  /*0480*/  LDC.64 R8, c[0x0][0x390] ;  /* 0x0000e400ff087b82 */ /* 0x000ee20000000a00 */
[----:B0-----:R-:W-:-:S05]  /*0490*/  IMAD.WIDE R4, R3, 0x4, R4 ;  /* 0x0000000403047825 */ /* 0x001fca00078e0204 */
[----:B--2---:R-:W2:Y:S01]  /*04a0*/  LDG.E R2, desc[UR4][R4.64] ;  /* 0x0000000404027981 */ /* 0x004ea2000c1e1900 */
[----:B-1----:R-:W-:-:S05]  /*04b0*/  IMAD.WIDE R6, R3, 0x4, R6 ;  /* 0x0000000403067825 */ /* 0x002fca00078e0206 */
[----:B------:R-:W2:Y:S01]  /*04c0*/  LDG.E R13, desc[UR4][R6.64] ;  /* 0x00000004060d7981 */ /* 0x000ea2000c1e1900 */
[----:B------:R-:W-:-:S04]  /*04d0*/  IMAD.WIDE R14, R0, 0x4, R6 ;  /* 0x00000004000e7825 */ /* 0x000fc800078e0206 */
[----:B---3--:R-:W-:-:S04]  /*04e0*/  IMAD.WIDE R10, R3, 0x4, R8 ;  /* 0x00000004030a7825 */ /* 0x008fc800078e0208 */
[----:B--2---:R-:W-:Y:S01]  /*04f0*/  FADD R19, R2, R13 ;  /* 0x0000000d02137221 */ /* 0x004fe20000000000 */
[----:B------:R-:W-:-:S04]  /*0500*/  IMAD.WIDE R12, R0, 0x4, R4 ;  /* 0x00000004000c7825 */ /* 0x000fc800078e0204 */
[----:B------:R0:W-:Y:S04]  /*0510*/  STG.E desc[UR4][R10.64], R19 ;  /* 0x000000130a007986 */ /* 0x0001e8000c101904 */
[----:B------:R-:W2:Y:S04]  /*0520*/  LDG.E R2, desc[UR4][R12.64] ;  /* 0x000000040c027981 */ /* 0x000ea8000c1e1900 */
[----:B------:R-:W2:Y:S01]  /*0530*/  LDG.E R9, desc[UR4][R14.64] ;  /* 0x000000040e097981 */ /* 0x000ea2000c1e1900 */
[----:B------:R-:W-:-:S04]  /*0540*/  IMAD.WIDE R16, R0, 0x4, R10 ;  /* 0x0000000400107825 */ /* 0x000fc800078e020a */
[----:B------:R-:W-:-:S04]  /*0550*/  IMAD.WIDE R4, R0, 0x4, R12 ;  /* 0x0000000400047825 */ /* 0x000fc800078e020c */
[----:B------:R-:W-:-:S04]  /*0560*/  IMAD.WIDE R6, R0, 0x4, R14 ;  /* 0x0000000400067825 */ /* 0x000fc800078e020e */
[----:B--2---:R-:W-:-:S05]  /*0570*/  FADD R21, R2, R9 ;  /* 0x0000000902157221 */ /* 0x004fca0000000000 */
[----:B------:R1:W-:Y:S04]  /*0580*/  STG.E desc[UR4][R16.64], R21 ;  /* 0x0000001510007986 */ /* 0x0003e8000c101904 */
[----:B------:R-:W2:Y:S04]  /*0590*/  LDG.E R2, desc[UR4][R4.64] ;  /* 0x0000000404027981 */ /* 0x000ea8000c1e1900 */
[----:B------:R-:W2:Y:S01]  /*05a0*/  LDG.E R23, desc[UR4][R6.64] ;  /* 0x0000000406177981 */ /* 0x000ea2000c1e1900 */
[----:B------:R-:W-:-:S04]  /*05b0*/  IMAD.WIDE R8, R0, 0x4, R16 ;  /* 0x0000000400087825 */ /* 0x000fc800078e0210 */
[----:B0-----:R-:W-:-:S04]  /*05c0*/  IMAD.WIDE R10, R0, 0x4, R4 ;  /* 0x00000004000a7825 */ /* 0x001fc800078e0204 */
[----:B------:R-:W-:-:S04]  /*05d0*/  IMAD.WIDE R12, R0, 0x4, R6 ;  /* 0x00000004000c7825 */ /* 0x000fc800078e0206 */
[----:B--2---:R-:W-:-:S05]  /*05e0*/  FADD R23, R2, R23 ;  /* 0x0000001702177221 */ /* 0x004fca0000000000 */
        /* <DEDUP_REMOVED lines=8> */
[----:B------:R-:W3:Y:S04]  /*0670*/  LDG.E R2, desc[UR4][R4.64] ;  /* 0x0000000404027981 */ /* 0x000ee8000c1e1900 */
[----:B-1----:R-:W3:Y:S01]  /*0680*/  LDG.E R21, desc[UR4][R6.64] ;  /* 0x0000000406157981 */ /* 0x002ee2000c1e1900 */
[----:B------:R-:W-:-:S04]  /*0690*/  IMAD.WIDE R16, R0, 0x4, R14 ;  /* 0x0000000400107825 */ /* 0x000fc800078e020e */
[----:B0-----:R-:W-:-:S04]  /*06a0*/  IMAD.WIDE R8, R0, 0x4, R4 ;  /* 0x0000000400087825 */ /* 0x001fc800078e0204 */
[----:B------:R-:W-:-:S04]  /*06b0*/  IMAD.WIDE R10, R0, 0x4, R6 ;  /* 0x00000004000a7825 */ /* 0x000fc800078e0206 */
[----:B---3--:R-:W-:-:S05]  /*06c0*/  FADD R21, R2, R21 ;  /* 0x0000001502157221 */ /* 0x008fca0000000000 */
[----:B------:R0:W-:Y:S04]  /*06d0*/  STG.E desc[UR4][R16.64], R21 ;  /* 0x0000001510007986 */ /* 0x0001e8000c101904 */
[----:B------:R-:W3:Y:S04]  /*06e0*/  LDG.E R2, desc[UR4][R8.64] ;  /* 0x0000000408027981 */ /* 0x000ee8000c1e1900 */
[----:B------:R-:W3:Y:S01]  /*06f0*/  LDG.E R23, desc[UR4][R10.64] ;  /* 0x000000040a177981 */ /* 0x000ee2000c1e1900 */
[----:B------:R-:W-:-:S04]  /*0700*/  IMAD.WIDE R12, R0, 0x4, R16 ;  /* 0x00000004000c7825 */ /* 0x000fc800078e0210 */
[----:B------:R-:W-:-:S04]  /*0710*/  IMAD.WIDE R4, R0, 0x4, R8 ;  /* 0x0000000400047825 */ /* 0x000fc800078e0208 */
[----:B------:R-:W-:-:S04]  /*0720*/  IMAD.WIDE R6, R0, 0x4, R10 ;  /* 0x0000000400067825 */ /* 0x000fc800078e020a */
[----:B---3--:R-:W-:-:S05]  /*0730*/  FADD R23, R2, R23 ;  /* 0x0000001702177221 */ /* 0x008fca0000000000 */
[----:B------:R1:W-:Y:S04]  /*0740*/  STG.E desc[UR4][R12.64], R23 ;  /* 0x000000170c007986 */ /* 0x0003e8000c101904 */
[----:B------:R-:W3:Y:S04]  /*0750*/  LDG.E R2, desc[UR4][R4.64] ;  /* 0x0000000404027981 */ /* 0x000ee8000c1e1900 */
[----:B--2---:R-:W3:Y:S01]  /*0760*/  LDG.E R19, desc[UR4][R6.64] ;  /* 0x0000000406137981 */ /* 0x004ee2000c1e1900 */
[----:B------:R-:W-:-:S04]  /*0770*/  IMAD.WIDE R14, R0, 0x4, R12 ;  /* 0x00000004000e7825 */ /* 0x000fc800078e020c */
[----:B------:R-:W-:-:S04]  /*0780*/  IMAD.WIDE R8, R0, 0x4, R4 ;  /* 0x0000000400087825 */ /* 0x000fc800078e0204 */
[----:B------:R-:W-:-:S04]  /*0790*/  IMAD.WIDE R10, R0, 0x4, R6 ;  /* 0x00000004000a7825 */ /* 0x000fc800078e0206 */
[----:B---3--:R-:W-:-:S05]  /*07a0*/  FADD R19, R2, R19 ;  /* 0x0000001302137221 */ /* 0x008fca0000000000 */
[----:B------:R2:W-:Y:S04]  /*07b0*/  STG.E desc[UR4][R14.64], R19 ;  /* 0x000000130e007986 */ /* 0x0005e8000c101904 */
[----:B------:R-:W1:Y:S04]  /*07c0*/  LDG.E R8, desc[UR4][R8.64] ;  /* 0x0000000408087981 */ /* 0x000e68000c1e1900 */
[----:B------:R-:W1:Y:S01]  /*07d0*/  LDG.E R11, desc[UR4][R10.64] ;  /* 0x000000040a0b7981 */ /* 0x000e62000c1e1900 */
[C---:B0-----:R-:W-:Y:S01]  /*07e0*/  IMAD.WIDE R16, R0.reuse, 0x4, R14 ;  /* 0x0000000400107825 */ /* 0x041fe200078e020e */
[----:B------:R-:W-:-:S04]  /*07f0*/  LEA R3, R0, R3, 0x3 ;  /* 0x0000000300037211 */ /* 0x000fc800078e18ff */
[----:B------:R-:W-:Y:S01]  /*0800*/  ISETP.GE.AND P0, PT, R3, UR6, PT ;  /* 0x0000000603007c0c */ /* 0x000fe2000bf06270 */
[----:B-1----:R-:W-:-:S05]  /*0810*/  FADD R13, R8, R11 ;  /* 0x0000000b080d7221 */ /* 0x002fca0000000000 */
[----:B------:R2:W-:Y:S07]  /*0820*/  STG.E desc[UR4][R16.64], R13 ;  /* 0x0000000d10007986 */ /* 0x0005ee000c101904 */
[----:B------:R-:W-:Y:S05]  /*0830*/  @!P0 BRA `(.L_x_9) ;  /* 0xfffffffc00088947 */ /* 0x000fea000383ffff */
[----:B------:R-:W-:Y:S05]  /*0840*/  EXIT ;  /* 0x000000000000794d */ /* 0x000fea0003800000 */
.L_x_10:
        /* <DEDUP_REMOVED lines=11> */
.L_x_75:


//--------------------- .text._Z12vectorSumILPPfS_S_i --------------------------
	.section	.text._Z12vectorSumILPPfS_S_i,"ax",@progbits
	.align	128
        .global         _Z12vectorSumILPPfS_S_i
        .type           _Z12vectorSumILPPfS_S_i,@function
        .size           _Z12vectorSumILPPfS_S_i,(.L_x_76 - _Z12vectorSumILPPfS_S_i)
        .other          _Z12vectorSumILPPfS_S_i,@"STO_CUDA_ENTRY STV_DEFAULT"
_Z12vectorSumILPPfS_S_i:
.text._Z12vectorSumILPPfS_S_i:
        /* <DEDUP_REMOVED lines=9> */
[----:B------:R-:W1:Y:S01]  /*0090*/  LDCU UR6, c[0x0][0x370] ;  /* 0x00006e00ff0677ac */ /* 0x000e620008000800 */
[----:B------:R-:W2:Y:S06]  /*00a0*/  LDCU.64 UR4, c[0x0][0x358] ;  /* 0x00006b00ff0477ac */ /* 0x000eac0008000a00 */
[----:B------:R-:W3:Y:S08]  /*00b0*/  LDC.64 R22, c[0x0][0x388] ;  /* 0x0000e200ff167b82 */ /* 0x000ef00000000a00 */
[----:B------:R-:W4:Y:S01]  /*00c0*/  LDC.64 R10, c[0x0][0x390] ;  /* 0x0000e400ff0a7b82 */ /* 0x000f220000000a00 */
[----:B-1----:R-:W-:-:S02]  /*00d0*/  IMAD R0, R0, UR6, RZ ;  /* 0x0000000600007c24 */ /* 0x002fc4000f8e02ff */
[----:B0-----:R-:W-:-:S05]  /*00e0*/  IMAD.WIDE R12, R6, 0x4, R12 ;  /* 0x00000004060c7825 */ /* 0x001fca00078e020c */
[----:B--2---:R0:W2:Y:S01]  /*00f0*/  LDG.E R7, desc[UR4][R12.64] ;  /* 0x000000040c077981 */ /* 0x0040a2000c1e1900 */
[----:B------:R-:W-:-:S04]  /*0100*/  IMAD.WIDE R16, R0, 0x4, R12 ;  /* 0x0000000400107825 */ /* 0x000fc800078e020c */
[----:B---3--:R-:W-:Y:S01]  /*0110*/  IMAD.WIDE R22, R6, 0x4, R22 ;  /* 0x0000000406167825 */ /* 0x008fe200078e0216 */
[----:B------:R-:W3:Y:S03]  /*0120*/  LDG.E R8, desc[UR4][R16.64] ;  /* 0x0000000410087981 */ /* 0x000ee6000c1e1900 */
[----:B------:R-:W-:-:S04]  /*0130*/  IMAD.WIDE R18, R0, 0x4, R16 ;  /* 0x0000000400127825 */ /* 0x000fc800078e0210 */
[C---:B------:R-:W-:Y:S01]  /*0140*/  IMAD.WIDE R4, R0.reuse, 0x4, R22 ;  /* 0x0000000400047825 */ /* 0x040fe200078e0216 */
[----:B------:R-:W5:Y:S03]  /*0150*/  LDG.E R9, desc[UR4][R18.64] ;  /* 0x0000000412097981 */ /* 0x000f66000c1e1900 */
[C---:B------:R-:W-:Y:S01]  /*0160*/  IMAD.WIDE R20, R0.reuse, 0x4, R18 ;  /* 0x0000000400147825 */ /* 0x040fe200078e0212 */
[----:B------:R-:W2:Y:S03]  /*0170*/  LDG.E R22, desc[UR4][R22.64] ;  /* 0x0000000416167981 */ /* 0x000ea6000c1e1900 */
[C---:B------:R-:W-:Y:S02]  /*0180*/  IMAD.WIDE R2, R0.reuse, 0x4, R4 ;  /* 0x0000000400027825 */ /* 0x040fe400078e0204 */
[----:B------:R-:W3:Y:S02]  /*0190*/  LDG.E R5, desc[UR4][R4.64] ;  /* 0x0000000404057981 */ /* 0x000ee4000c1e1900 */
[----:B------:R-:W-:-:S02]  /*01a0*/  IMAD.WIDE R24, R0, 0x4, R2 ;  /* 0x0000000400187825 */ /* 0x000fc400078e0202 */
[----:B------:R-:W5:Y:S04]  /*01b0*/  LDG.E R20, desc[UR4][R20.64] ;  /* 0x0000000414147981 */ /* 0x000f68000c1e1900 */
[----:B------:R-:W5:Y:S04]  /*01c0*/  LDG.E R2, desc[UR4][R2.64] ;  /* 0x0000000402027981 */ /* 0x000f68000c1e1900 */
[----:B------:R-:W5:Y:S01]  /*01d0*/  LDG.E R25, desc[UR4][R24.64] ;  /* 0x0000000418197981 */ /* 0x000f62000c1e1900 */
[----:B----4-:R-:W-:-:S04]  /*01e0*/  IMAD.WIDE R10, R6, 0x4, R10 ;  /* 0x00000004060a7825 */ /* 0x010fc800078e020a */
[----:B------:R-:W-:-:S04]  /*01f0*/  IMAD.WIDE R14, R0, 0x4, R10 ;  /* 0x00000004000e7825 */ /* 0x000fc800078e020a */
[----:B0-----:R-:W-:-:S04]  /*0200*/  IMAD.WIDE R12, R0, 0x4, R14 ;  /* 0x00000004000c7825 */ /* 0x001fc800078e020e */
[----:B--2---:R-:W-:Y:S01]  /*0210*/  FADD R7, R7, R22 ;  /* 0x0000001607077221 */ /* 0x004fe20000000000 */
[----:B---3--:R-:W-:Y:S01]  /*0220*/  FADD R17, R8, R5 ;  /* 0x0000000508117221 */ /* 0x008fe20000000000 */
[----:B------:R-:W-:-:S03]  /*0230*/  IMAD.WIDE R4, R0, 0x4, R12 ;  /* 0x0000000400047825 */ /* 0x000fc600078e020c */
[----:B------:R-:W-:Y:S01]  /*0240*/  STG.E desc[UR4][R10.64], R7 ;  /* 0x000000070a007986 */ /* 0x000fe2000c101904 */
[----:B-----5:R-:W-:-:S03]  /*0250*/  FADD R9, R9, R2 ;  /* 0x0000000209097221 */ /* 0x020fc60000000000 */
[----:B------:R-:W-:Y:S01]  /*0260*/  STG.E desc[UR4][R14.64], R17 ;  /* 0x000000110e007986 */ /* 0x000fe2000c101904 */
[----:B------:R-:W-:-:S03]  /*0270*/  FADD R19, R20, R25 ;  /* 0x0000001914137221 */ /* 0x000fc60000000000 */
[----:B------:R-:W-:Y:S04]  /*0280*/  STG.E desc[UR4][R12.64], R9 ;  /* 0x000000090c007986 */ /* 0x000fe8000c101904 */
[----:B------:R-:W-:Y:S01]  /*0290*/  STG.E desc[UR4][R4.64], R19 ;  /* 0x0000001304007986 */ /* 0x000fe2000c101904 */
[----:B------:R-:W-:Y:S05]  /*02a0*/  EXIT ;  /* 0x000000000000794d */ /* 0x000fea0003800000 */
.L_x_11:
        /* <DEDUP_REMOVED lines=13> */
.L_x_76:


//--------------------- .text._Z20vectorAddPTX_LastUsePfS_S_i --------------------------
	.section	.text._Z20vectorAddPTX_LastUsePfS_S_i,"ax",@progbits
	.align	128
        .global         _Z20vectorAddPTX_LastUsePfS_S_i
        .type           _Z20vectorAddPTX_LastUsePfS_S_i,@function
        .size           _Z20vectorAddPTX_LastUsePfS_S_i,(.L_x_77 - _Z20vectorAddPTX_LastUsePfS_S_i)
        .other          _Z20vectorAddPTX_LastUsePfS_S_i,@"STO_CUDA_ENTRY STV_DEFAULT"
_Z20vectorAddPTX_LastUsePfS_S_i:
.text._Z20vectorAddPTX_LastUsePfS_S_i:
        /* <DEDUP_REMOVED lines=12> */
[----:B0-----:R-:W-:-:S06]  /*00c0*/  IMAD.WIDE R2, R9, 0x4, R2 ;  /* 0x0000000409027825 */ /* 0x001fcc00078e0202 */
[----:B-1----:R-:W4:Y:S01]  /*00d0*/  LDG.E.LU R2, desc[UR4][R2.64] ;  /* 0x0000000402027981 */ /* 0x002f22000c3e1900 */
[----:B--2---:R-:W-:-:S06]  /*00e0*/  IMAD.WIDE R4, R9, 0x4, R4 ;  /* 0x0000000409047825 */ /* 0x004fcc00078e0204 */
[----:B------:R-:W4:Y:S01]  /*00f0*/  LDG.E.LU R5, desc[UR4][R4.64] ;  /* 0x0000000404057981 */ /* 0x000f22000c3e1900 */
[----:B---3--:R-:W-:-:S04]  /*0100*/  IMAD.WIDE R6, R9, 0x4, R6 ;  /* 0x0000000409067825 */ /* 0x008fc800078e0206 */
[----:B----4-:R-:W-:-:S05]  /*0110*/  FADD R9, R2, R5 ;  /* 0x0000000502097221 */ /* 0x010fca0000000000 */
[----:B------:R-:W-:Y:S01]  /*0120*/  STG.E.EF desc[UR4][R6.64], R9 ;  /* 0x0000000906007986 */ /* 0x000fe2000c001904 */
[----:B------:R-:W-:Y:S05]  /*0130*/  EXIT ;  /* 0x000000000000794d */ /* 0x000fea0003800000 */
.L_x_12:
        /* <DEDUP_REMOVED lines=12> */
.L_x_77:


//--------------------- .text._Z26vectorAddPTX_CacheStreamedPfS_S_i --------------------------
	.section	.text._Z26vectorAddPTX_CacheStreamedPfS_S_i,"ax",@progbits
	.align	128
        .global         _Z26vectorAddPTX_CacheStreamedPfS_S_i
        .type           _Z26vectorAddPTX_CacheStreamedPfS_S_i,@function
        .size           _Z26vectorAddPTX_CacheStreamedPfS_S_i,(.L_x_78 - _Z26vectorAddPTX_CacheStreamedPfS_S_i)
        .other          _Z26vectorAddPTX_CacheStreamedPfS_S_i,@"STO_CUDA_ENTRY STV_DEFAULT"
_Z26vectorAddPTX_CacheStreamedPfS_S_i:
.text._Z26vectorAddPTX_CacheStreamedPfS_S_i:
        /* <DEDUP_REMOVED lines=13> */
[----:B-1----:R-:W4:Y:S01]  /*00d0*/  LDG.E.EF R2, desc[UR4][R2.64] ;  /* 0x0000000402027981 */ /* 0x002f22000c0e1900 */
[----:B--2---:R-:W-:-:S06]  /*00e0*/  IMAD.WIDE R4, R9, 0x4, R4 ;  /* 0x0000000409047825 */ /* 0x004fcc00078e0204 */
[----:B------:R-:W4:Y:S01]  /*00f0*/  LDG.E.EF R5, desc[UR4][R4.64] ;  /* 0x0000000404057981 */ /* 0x000f22000c0e1900 */
[----:B---3--:R-:W-:-:S04]  /*0100*/  IMAD.WIDE R6, R9, 0x4, R6 ;  /* 0x0000000409067825 */ /* 0x008fc800078e0206 */
[----:B----4-:R-:W-:-:S05]  /*0110*/  FADD R9, R2, R5 ;  /* 0x0000000502097221 */ /* 0x010fca0000000000 */
[----:B------:R-:W-:Y:S01]  /*0120*/  STG.E.EF desc[UR4][R6.64], R9 ;  /* 0x0000000906007986 */ /* 0x000fe2000c001904 */
[----:B------:R-:W-:Y:S05]  /*0130*/  EXIT ;  /* 0x000000000000794d */ /* 0x000fea0003800000 */
.L_x_13:
        /* <DEDUP_REMOVED lines=12> */
.L_x_78:


//--------------------- .text._Z17vectorSumReadOnlyPfS_S_i --------------------------
	.section	.text._Z17vectorSumReadOnlyPfS_S_i,"ax",@progbits
	.align	128
        .global         _Z17vectorSumReadOnlyPfS_S_i
        .type           _Z17vectorSumReadOnlyPfS_S_i,@function
        .size           _Z17vectorSumReadOnlyPfS_S_i,(.L_x_79 - _Z17vectorSumReadOnlyPfS_S_i)
        .other          _Z17vectorSumReadOnlyPfS_S_i,@"STO_CUDA_ENTRY STV_DEFAULT"
_Z17vectorSumReadOnlyPfS_S_i:
.text._Z17vectorSumReadOnlyPfS_S_i:
        /* <DEDUP_REMOVED lines=10> */
[----:B------:R-:W2:Y:S01]  /*00a0*/  LDC.64 R4, c[0x0][0x388] ;  /* 0x0000e200ff047b82 */ /* 0x000ea20000000a00 */
[----:B0-----:R-:W-:-:S06]  /*00b0*/  IMAD.WIDE R2, R7, 0x4, R2 ;  /* 0x0000000407027825 */ /* 0x001fcc00078e0202 */
[----:B-1----:R-:W3:Y:S01]  /*00c0*/  LDG.E R2, desc[UR4][R2.64] ;  /* 0x0000000402027981 */ /* 0x002ee2000c1e1900 */
[----:B--2---:R-:W-:-:S06]  /*00d0*/  IMAD.WIDE R4, R7, 0x4, R4 ;  /* 0x0000000407047825 */ /* 0x004fcc00078e0204 */
[----:B------:R-:W3:Y:S02]  /*00e0*/  LDG.E R5, desc[UR4][R4.64] ;  /* 0x0000000404057981 */ /* 0x000ee4000c1e1900 */
[----:B---3--:R-:W-:-:S05]  /*00f0*/  FADD R7, R2, R5 ;  /* 0x0000000502077221 */ /* 0x008fca0000000000 */
[----:B------:R-:W-:-:S13]  /*0100*/  FSETP.GEU.AND P0, PT, R7, -999999, PT ;  /* 0xc97423f00700780b */ /* 0x000fda0003f0e000 */
[----:B------:R-:W-:Y:S05]  /*0110*/  @P0 EXIT ;  /* 0x000000000000094d */ /* 0x000fea0003800000 */
[----:B------:R-:W0:Y:S02]  /*0120*/  LDC.64 R2, c[0x0][0x390] ;  /* 0x0000e400ff027b82 */ /* 0x000e240000000a00 */
[----:B0-----:R-:W-:Y:S01]  /*0130*/  STG.E desc[UR4][R2.64], R7 ;  /* 0x0000000702007986 */ /* 0x001fe2000c101904 */
[----:B------:R-:W-:Y:S05]  /*0140*/  EXIT ;  /* 0x000000000000794d */ /* 0x000fea0003800000 */
.L_x_14:
        /* <DEDUP_REMOVED lines=11> */
.L_x_79:


//--------------------- .text._Z18vectorSumWriteOnlyPfi --------------------------
	.section	.text._Z18vectorSumWriteOnlyPfi,"ax",@progbits
	.align	128
        .global         _Z18vectorSumWriteOnlyPfi
        .type           _Z18vectorSumWriteOnlyPfi,@function
        .size           _Z18vectorSumWriteOnlyPfi,(.L_x_80 - _Z18vectorSumWriteOnlyPfi)
        .other          _Z18vectorSumWriteOnlyPfi,@"STO_CUDA_ENTRY STV_DEFAULT"
_Z18vectorSumWriteOnlyPfi:
.text._Z18vectorSumWriteOnlyPfi:
        /* <DEDUP_REMOVED lines=14> */
.L_x_15:
        /* <DEDUP_REMOVED lines=10> */
.L_x_80:


//--------------------- .text._Z27ILP4VectorizedGridVectorSumPfS_S_i --------------------------
	.section	.text._Z27ILP4VectorizedGridVectorSumPfS_S_i,"ax",@progbits
	.align	128
        .global         _Z27ILP4VectorizedGridVectorSumPfS_S_i
        .type           _Z27ILP4VectorizedGridVectorSumPfS_S_i,@function
        .size           _Z27ILP4VectorizedGridVectorSumPfS_S_i,(.L_x_81 - _Z27ILP4VectorizedGridVectorSumPfS_S_i)
        .other          _Z27ILP4VectorizedGridVectorSumPfS_S_i,@"STO_CUDA_ENTRY STV_DEFAULT"
_Z27ILP4VectorizedGridVectorSumPfS_S_i:
.text._Z27ILP4VectorizedGridVectorSumPfS_S_i:
[----:B------:R-:W-:Y:S01]  /*0000*/  LDC R1, c[0x0][0x37c] ;  /* 0x0000df00ff017b82 */ /* 0x000fe20000000800 */
[----:B------:R-:W0:Y:S07]  /*0010*/  S2R R3, SR_TID.X ;  /* 0x0000000000037919 */ /* 0x000e2e0000002100 */
[----:B------:R-:W0:Y:S01]  /*0020*/  S2UR UR8, SR_CTAID.X ;  /* 0x00000000000879c3 */ /* 0x000e220000002500 */
[----:B------:R-:W1:Y:S01]  /*0030*/  LDCU UR5, c[0x0][0x398] ;  /* 0x00007300ff0577ac */ /* 0x000e620008000800 */
[----:B------:R-:W-:Y:S06]  /*0040*/  BSSY.RECONVERGENT B0, `(.L_x_16) ;  /* 0x000003f000007945 */ /* 0x000fec0003800200 */
[----:B------:R-:W0:Y:S01]  /*0050*/  LDC R2, c[0x0][0x360] ;  /* 0x0000d800ff027b82 */ /* 0x000e220000000800 */
[----:B------:R-:W2:Y:S01]  /*0060*/  LDCU UR6, c[0x0][0x370] ;  /* 0x00006e00ff0677ac */ /* 0x000ea20008000800 */
[----:B-1----:R-:W-:-:S04]  /*0070*/  USHF.R.S32.HI UR4, URZ, 0x1f, UR5 ;  /* 0x0000001fff047899 */ /* 0x002fc80008011405 */
[----:B------:R-:W-:Y:S01]  /*0080*/  ULEA.HI UR4, UR4, UR5, URZ, 0x2 ;  /* 0x0000000504047291 */ /* 0x000fe2000f8f10ff */
[----:B------:R-:W1:Y:S03]  /*0090*/  LDCU UR5, c[0x0][0x398] ;  /* 0x00007300ff0577ac */ /* 0x000e660008000800 */
[----:B------:R-:W-:Y:S01]  /*00a0*/  USHF.R.S32.HI UR4, URZ, 0x2, UR4 ;  /* 0x00000002ff047899 */ /* 0x000fe20008011404 */
[C---:B0-----:R-:W-:Y:S02]  /*00b0*/  IMAD R0, R2.reuse, UR8, R3 ;  /* 0x0000000802007c24 */ /* 0x041fe4000f8e0203 */
[----:B--2---:R-:W-:Y:S01]  /*00c0*/  IMAD R2, R2, UR6, RZ ;  /* 0x0000000602027c24 */ /* 0x004fe2000f8e02ff */
[----:B------:R-:W0:Y:S03]  /*00d0*/  LDCU.64 UR6, c[0x0][0x358] ;  /* 0x00006b00ff0677ac */ /* 0x000e260008000a00 */
[----:B------:R-:W-:-:S05]  /*00e0*/  IMAD R3, R2, 0x3, R0 ;  /* 0x0000000302037824 */ /* 0x000fca00078e0200 */
[----:B------:R-:W-:-:S13]  /*00f0*/  ISETP.GE.AND P0, PT, R3, UR4, PT ;  /* 0x0000000403007c0c */ /* 0x000fda000bf06270 */
[----:B01----:R-:W-:Y:S05]  /*0100*/  @P0 BRA `(.L_x_17) ;  /* 0x0000000000c80947 */ /* 0x003fea0003800000 */
.L_x_18:
[----:B0-----:R-:W0:Y:S08]  /*0110*/  LDC.64 R12, c[0x0][0x380] ;  /* 0x0000e000ff0c7b82 */ /* 0x001e300000000a00 */
[----:B------:R-:W1:Y:S01]  /*0120*/  LDC.64 R14, c[0x0][0x388] ;  /* 0x0000e200ff0e7b82 */ /* 0x000e620000000a00 */
[----:B0-----:R-:W-:-:S05]  /*0130*/  IMAD.WIDE R12, R0, 0x10, R12 ;  /* 0x00000010000c7825 */ /* 0x001fca00078e020c */
[----:B------:R-:W2:Y:S01]  /*0140*/  LDG.E.128 R4, desc[UR6][R12.64] ;  /* 0x000000060c047981 */ /* 0x000ea2000c1e1d00 */
[----:B-1----:R-:W-:-:S04]  /*0150*/  IMAD.WIDE R14, R0, 0x10, R14 ;  /* 0x00000010000e7825 */ /* 0x002fc800078e020e */
[C---:B------:R-:W-:Y:S01]  /*0160*/  IMAD.WIDE R28, R2.reuse, 0x10, R12 ;  /* 0x00000010021c7825 */ /* 0x040fe200078e020c */
[----:B------:R-:W2:Y:S03]  /*0170*/  LDG.E.128 R8, desc[UR6][R14.64] ;  /* 0x000000060e087981 */ /* 0x000ea6000c1e1d00 */
[C---:B------:R-:W-:Y:S01]  /*0180*/  IMAD.WIDE R24, R2.reuse, 0x10, R14 ;  /* 0x0000001002187825 */ /* 0x040fe200078e020e */
[----:B------:R0:W3:Y:S04]  /*0190*/  LDG.E.128 R16, desc[UR6][R28.64] ;  /* 0x000000061c107981 */ /* 0x0000e8000c1e1d00 */
[----:B------:R1:W3:Y:S01]  /*01a0*/  LDG.E.128 R20, desc[UR6][R24.64] ;  /* 0x0000000618147981 */ /* 0x0002e2000c1e1d00 */
[----:B------:R-:W-:-:S02]  /*01b0*/  IMAD.WIDE R26, R2, 0x10, R28 ;  /* 0x00000010021a7825 */ /* 0x000fc400078e021c */
[----:B0-----:R-:W0:Y:S02]  /*01c0*/  LDC.64 R28, c[0x0][0x390] ;  /* 0x0000e400ff1c7b82 */ /* 0x001e240000000a00 */
[----:B-1----:R-:W-:-:S05]  /*01d0*/  IMAD.WIDE R24, R2, 0x10, R24 ;  /* 0x0000001002187825 */ /* 0x002fca00078e0218 */
[----:B------:R1:W4:Y:S02]  /*01e0*/  LDG.E.128 R12, desc[UR6][R24.64] ;  /* 0x00000006180c7981 */ /* 0x000324000c1e1d00 */
[----:B-1----:R-:W-:-:S04]  /*01f0*/  IMAD.WIDE R24, R2, 0x10, R24 ;  /* 0x0000001002187825 */ /* 0x002fc800078e0218 */
[----:B--2---:R-:W-:Y:S01]  /*0200*/  FADD R4, R4, R8 ;  /* 0x0000000804047221 */ /* 0x004fe20000000000 */
[----:B------:R-:W-:Y:S01]  /*0210*/  FADD R5, R5, R9 ;  /* 0x0000000905057221 */ /* 0x000fe20000000000 */
[----:B------:R-:W-:Y:S01]  /*0220*/  FADD R6, R6, R10 ;  /* 0x0000000a06067221 */ /* 0x000fe20000000000 */
[----:B------:R-:W-:Y:S02]  /*0230*/  FADD R7, R7, R11 ;  /* 0x0000000b07077221 */ /* 0x000fe40000000000 */
[----:B------:R-:W4:Y:S01]  /*0240*/  LDG.E.128 R8, desc[UR6][R26.64] ;  /* 0x000000061a087981 */ /* 0x000f22000c1e1d00 */
[----:B---3--:R-:W-:Y:S01]  /*0250*/  FADD R16, R16, R20 ;  /* 0x0000001410107221 */ /* 0x008fe20000000000 */
[----:B------:R-:W-:Y:S01]  /*0260*/  FADD R17, R17, R21 ;  /* 0x0000001511117221 */ /* 0x000fe20000000000 */
[----:B------:R-:W-:-:S04]  /*0270*/  IMAD.WIDE R20, R2, 0x10, R26 ;  /* 0x0000001002147825 */ /* 0x000fc800078e021a */
[----:B------:R-:W-:Y:S01]  /*0280*/  FADD R18, R18, R22 ;  /* 0x0000001612127221 */ /* 0x000fe20000000000 */
[----:B------:R-:W-:Y:S01]  /*0290*/  FADD R19, R19, R23 ;  /* 0x0000001713137221 */ /* 0x000fe20000000000 */
[----:B------:R-:W2:Y:S04]  /*02a0*/  LDG.E.128 R24, desc[UR6][R24.64] ;  /* 0x0000000618187981 */ /* 0x000ea8000c1e1d00 */
[----:B------:R-:W2:Y:S01]  /*02b0*/  LDG.E.128 R20, desc[UR6][R20.64] ;  /* 0x0000000614147981 */ /* 0x000ea2000c1e1d00 */
[----:B0-----:R-:W-:Y:S01]  /*02c0*/  IMAD.WIDE R28, R0, 0x10, R28 ;  /* 0x00000010001c7825 */ /* 0x001fe200078e021c */
[----:B------:R-:W-:Y:S01]  /*02d0*/  USHF.R.S32.HI UR4, URZ, 0x1f, UR5 ;  /* 0x0000001fff047899 */ /* 0x000fe20008011405 */
[----:B------:R-:W-:-:S03]  /*02e0*/  LEA R0, R2, R0, 0x2 ;  /* 0x0000000002007211 */ /* 0x000fc600078e10ff */
[----:B------:R-:W-:Y:S01]  /*02f0*/  ULEA.HI UR4, UR4, UR5, URZ, 0x2 ;  /* 0x0000000504047291 */ /* 0x000fe2000f8f10ff */
[----:B------:R0:W-:Y:S01]  /*0300*/  STG.E.128 desc[UR6][R28.64], R4 ;  /* 0x000000041c007986 */ /* 0x0001e2000c101d06 */
[----:B------:R-:W-:Y:S02]  /*0310*/  IMAD R3, R2, 0x3, R0 ;  /* 0x0000000302037824 */ /* 0x000fe400078e0200 */
[----:B------:R-:W-:-:S06]  /*0320*/  USHF.R.S32.HI UR4, URZ, 0x2, UR4 ;  /* 0x00000002ff047899 */ /* 0x000fcc0008011404 */
[----:B------:R-:W-:Y:S01]  /*0330*/  ISETP.GE.AND P0, PT, R3, UR4, PT ;  /* 0x0000000403007c0c */ /* 0x000fe2000bf06270 */
[----:B----4-:R-:W-:Y:S01]  /*0340*/  FADD R8, R8, R12 ;  /* 0x0000000c08087221 */ /* 0x010fe20000000000 */
[----:B------:R-:W-:Y:S01]  /*0350*/  FADD R9, R9, R13 ;  /* 0x0000000d09097221 */ /* 0x000fe20000000000 */
[----:B------:R-:W-:-:S04]  /*0360*/  IMAD.WIDE R12, R2, 0x10, R28 ;  /* 0x00000010020c7825 */ /* 0x000fc800078e021c */
[----:B------:R-:W-:Y:S01]  /*0370*/  FADD R10, R10, R14 ;  /* 0x0000000e0a0a7221 */ /* 0x000fe20000000000 */
[----:B------:R-:W-:Y:S01]  /*0380*/  FADD R11, R11, R15 ;  /* 0x0000000f0b0b7221 */ /* 0x000fe20000000000 */
[----:B------:R-:W-:Y:S01]  /*0390*/  IMAD.WIDE R14, R2, 0x10, R12 ;  /* 0x00000010020e7825 */ /* 0x000fe200078e020c */
[----:B------:R0:W-:Y:S03]  /*03a0*/  STG.E.128 desc[UR6][R12.64], R16 ;  /* 0x000000100c007986 */ /* 0x0001e6000c101d06 */
[----:B--2---:R-:W-:Y:S01]  /*03b0*/  FADD R20, R20, R24 ;  /* 0x0000001814147221 */ /* 0x004fe20000000000 */
[----:B------:R-:W-:Y:S01]  /*03c0*/  FADD R21, R21, R25 ;  /* 0x0000001915157221 */ /* 0x000fe20000000000 */
[----:B------:R-:W-:Y:S01]  /*03d0*/  FADD R22, R22, R26 ;  /* 0x0000001a16167221 */ /* 0x000fe20000000000 */
[----:B------:R-:W-:Y:S01]  /*03e0*/  FADD R23, R23, R27 ;  /* 0x0000001b17177221 */ /* 0x000fe20000000000 */
[----:B------:R-:W-:Y:S01]  /*03f0*/  IMAD.WIDE R24, R2, 0x10, R14 ;  /* 0x0000001002187825 */ /* 0x000fe200078e020e */
[----:B------:R0:W-:Y:S04]  /*0400*/  STG.E.128 desc[UR6][R14.64], R8 ;  /* 0x000000080e007986 */ /* 0x0001e8000c101d06 */
[----:B------:R0:W-:Y:S01]  /*0410*/  STG.E.128 desc[UR6][R24.64], R20 ;  /* 0x0000001418007986 */ /* 0x0001e2000c101d06 */
[----:B------:R-:W-:Y:S05]  /*0420*/  @!P0 BRA `(.L_x_18) ;  /* 0xfffffffc00388947 */ /* 0x000fea000383ffff */
.L_x_17:
[----:B------:R-:W-:Y:S05]  /*0430*/  BSYNC.RECONVERGENT B0 ;  /* 0x0000000000007941 */ /* 0x000fea0003800200 */
.L_x_16:
[----:B------:R-:W0:Y:S01]  /*0440*/  LDC R3, c[0x0][0x398] ;  /* 0x0000e600ff037b82 */ /* 0x000e220000000800 */
[----:B------:R-:W-:Y:S01]  /*0450*/  BSSY.RECONVERGENT B0, `(.L_x_19) ;  /* 0x0000067000007945 */ /* 0x000fe20003800200 */
[----:B0-----:R-:W-:-:S04]  /*0460*/  SHF.R.S32.HI R4, RZ, 0x1f, R3 ;  /* 0x0000001fff047819 */ /* 0x001fc80000011403 */
[----:B------:R-:W-:-:S04]  /*0470*/  LEA.HI R4, R4, R3, RZ, 0x2 ;  /* 0x0000000304047211 */ /* 0x000fc800078f10ff */
[----:B------:R-:W-:-:S04]  /*0480*/  SHF.R.S32.HI R4, RZ, 0x2, R4 ;  /* 0x00000002ff047819 */ /* 0x000fc80000011404 */
[----:B------:R-:W-:-:S13]  /*0490*/  ISETP.GE.AND P0, PT, R0, R4, PT ;  /* 0x000000040000720c */ /* 0x000fda0003f06270 */
[----:B------:R-:W-:Y:S05]  /*04a0*/  @P0 BRA `(.L_x_20) ;  /* 0x0000000400840947 */ /* 0x000fea0003800000 */
[----:B------:R-:W0:Y:S01]  /*04b0*/  I2F.U32.RP R10, R2 ;  /* 0x00000002000a7306 */ /* 0x000e220000209000 */
[----:B------:R-:W-:Y:S01]  /*04c0*/  IADD3 R5, PT, PT, R2, R0, RZ ;  /* 0x0000000002057210 */ /* 0x000fe20007ffe0ff */
[----:B------:R-:W-:Y:S01]  /*04d0*/  BSSY.RECONVERGENT B1, `(.L_x_21) ;  /* 0x000002e000017945 */ /* 0x000fe20003800200 */
[----:B------:R-:W-:Y:S02]  /*04e0*/  IADD3 R11, PT, PT, RZ, -R2, RZ ;  /* 0x80000002ff0b7210 */ /* 0x000fe40007ffe0ff */
[----:B------:R-:W-:Y:S02]  /*04f0*/  ISETP.GE.AND P0, PT, R5, R4, PT ;  /* 0x000000040500720c */ /* 0x000fe40003f06270 */
[----:B------:R-:W-:Y:S02]  /*0500*/  VIMNMX R8, PT, PT, R4, R5, !PT ;  /* 0x0000000504087248 */ /* 0x000fe40007fe0100 */
[----:B------:R-:W-:Y:S02]  /*0510*/  SEL R9, RZ, 0x1, P0 ;  /* 0x00000001ff097807 */ /* 0x000fe40000000000 */
[----:B------:R-:W-:-:S02]  /*0520*/  ISETP.NE.U32.AND P2, PT, R2, RZ, PT ;  /* 0x000000ff0200720c */ /* 0x000fc40003f45070 */
[----:B------:R-:W-:Y:S01]  /*0530*/  IADD3 R5, PT, PT, R8, -R5, -R9 ;  /* 0x8000000508057210 */ /* 0x000fe20007ffe809 */
[----:B0-----:R-:W0:Y:S02]  /*0540*/  MUFU.RCP R10, R10 ;  /* 0x0000000a000a7308 */ /* 0x001e240000001000 */
[----:B0-----:R-:W-:-:S06]  /*0550*/  IADD3 R6, PT, PT, R10, 0xffffffe, RZ ;  /* 0x0ffffffe0a067810 */ /* 0x001fcc0007ffe0ff */
[----:B------:R0:W1:Y:S02]  /*0560*/  F2I.FTZ.U32.TRUNC.NTZ R7, R6 ;  /* 0x0000000600077305 */ /* 0x000064000021f000 */
[----:B0-----:R-:W-:Y:S02]  /*0570*/  HFMA2 R6, -RZ, RZ, 0, 0 ;  /* 0x00000000ff067431 */ /* 0x001fe400000001ff */
[----:B-1----:R-:W-:-:S04]  /*0580*/  IMAD R11, R11, R7, RZ ;  /* 0x000000070b0b7224 */ /* 0x002fc800078e02ff */
[----:B------:R-:W-:-:S06]  /*0590*/  IMAD.HI.U32 R10, R7, R11, R6 ;  /* 0x0000000b070a7227 */ /* 0x000fcc00078e0006 */
[----:B------:R-:W-:-:S05]  /*05a0*/  IMAD.HI.U32 R10, R10, R5, RZ ;  /* 0x000000050a0a7227 */ /* 0x000fca00078e00ff */
[----:B------:R-:W-:-:S05]  /*05b0*/  IADD3 R6, PT, PT, -R10, RZ, RZ ;  /* 0x000000ff0a067210 */ /* 0x000fca0007ffe1ff */
[----:B------:R-:W-:-:S05]  /*05c0*/  IMAD R5, R2, R6, R5 ;  /* 0x0000000602057224 */ /* 0x000fca00078e0205 */
[----:B------:R-:W-:-:S13]  /*05d0*/  ISETP.GE.U32.AND P0, PT, R5, R2, PT ;  /* 0x000000020500720c */ /* 0x000fda0003f06070 */
[----:B------:R-:W-:Y:S02]  /*05e0*/  @P0 IADD3 R5, PT, PT, -R2, R5, RZ ;  /* 0x0000000502050210 */ /* 0x000fe40007ffe1ff */
[----:B------:R-:W-:Y:S02]  /*05f0*/  @P0 IADD3 R10, PT, PT, R10, 0x1, RZ ;  /* 0x000000010a0a0810 */ /* 0x000fe40007ffe0ff */
[----:B------:R-:W-:-:S13]  /*0600*/  ISETP.GE.U32.AND P1, PT, R5, R2, PT ;  /* 0x000000020500720c */ /* 0x000fda0003f26070 */
[----:B------:R-:W-:Y:S02]  /*0610*/  @P1 IADD3 R10, PT, PT, R10, 0x1, RZ ;  /* 0x000000010a0a1810 */ /* 0x000fe40007ffe0ff */
[----:B------:R-:W-:-:S04]  /*0620*/  @!P2 LOP3.LUT R10, RZ, R2, RZ, 0x33, !PT ;  /* 0x00000002ff0aa212 */ /* 0x000fc800078e33ff */
[----:B------:R-:W-:-:S04]  /*0630*/  IADD3 R5, PT, PT, R9, R10, RZ ;  /* 0x0000000a09057210 */ /* 0x000fc80007ffe0ff */
[----:B------:R-:W-:-:S04]  /*0640*/  LOP3.LUT R6, R5, 0x3, RZ, 0xc0, !PT ;  /* 0x0000000305067812 */ /* 0x000fc800078ec0ff */
[----:B------:R-:W-:-:S13]  /*0650*/  ISETP.NE.AND P0, PT, R6, 0x3, PT ;  /* 0x000000030600780c */ /* 0x000fda0003f05270 */
[----:B------:R-:W-:Y:S05]  /*0660*/  @!P0 BRA `(.L_x_22) ;  /* 0x0000000000508947 */ /* 0x000fea0003800000 */
[----:B------:R-:W0:Y:S01]  /*0670*/  LDC.64 R18, c[0x0][0x390] ;  /* 0x0000e400ff127b82 */ /* 0x000e220000000a00 */
[----:B------:R-:W-:-:S04]  /*0680*/  IADD3 R8, PT, PT, R5, 0x1, RZ ;  /* 0x0000000105087810 */ /* 0x000fc80007ffe0ff */
[----:B------:R-:W-:-:S03]  /*0690*/  LOP3.LUT R8, R8, 0x3, RZ, 0xc0, !PT ;  /* 0x0000000308087812 */ /* 0x000fc600078ec0ff */
[----:B------:R-:W1:Y:S01]  /*06a0*/  LDC.64 R16, c[0x0][0x380] ;  /* 0x0000e000ff107b82 */ /* 0x000e620000000a00 */
[----:B------:R-:W-:-:S07]  /*06b0*/  IADD3 R20, PT, PT, -R8, RZ, RZ ;  /* 0x000000ff08147210 */ /* 0x000fce0007ffe1ff */
[----:B------:R-:W2:Y:S02]  /*06c0*/  LDC.64 R6, c[0x0][0x388] ;  /* 0x0000e200ff067b82 */ /* 0x000ea40000000a00 */
.L_x_23:
[----:B-1----:R-:W-:-:S04]  /*06d0*/  IMAD.WIDE R14, R0, 0x10, R16 ;  /* 0x00000010000e7825 */ /* 0x002fc800078e0210 */
[----:B--2---:R-:W-:Y:S02]  /*06e0*/  IMAD.WIDE R22, R0, 0x10, R6 ;  /* 0x0000001000167825 */ /* 0x004fe400078e0206 */
[----:B---3--:R-:W2:Y:S04]  /*06f0*/  LDG.E.128 R12, desc[UR6][R14.64] ;  /* 0x000000060e0c7981 */ /* 0x008ea8000c1e1d00 */
[----:B------:R-:W2:Y:S01]  /*0700*/  LDG.E.128 R8, desc[UR6][R22.64] ;  /* 0x0000000616087981 */ /* 0x000ea2000c1e1d00 */
[----:B------:R-:W-:-:S04]  /*0710*/  IADD3 R20, PT, PT, R20, 0x1, RZ ;  /* 0x0000000114147810 */ /* 0x000fc80007ffe0ff */
[----:B------:R-:W-:Y:S01]  /*0720*/  ISETP.NE.AND P0, PT, R20, RZ, PT ;  /* 0x000000ff1400720c */ /* 0x000fe20003f05270 */
[----:B--2---:R-:W-:Y:S01]  /*0730*/  FADD R8, R12, R8 ;  /* 0x000000080c087221 */ /* 0x004fe20000000000 */
[----:B------:R-:W-:Y:S01]  /*0740*/  FADD R9, R13, R9 ;  /* 0x000000090d097221 */ /* 0x000fe20000000000 */
[----:B------:R-:W-:Y:S01]  /*0750*/  FADD R10, R14, R10 ;  /* 0x0000000a0e0a7221 */ /* 0x000fe20000000000 */
[----:B------:R-:W-:Y:S01]  /*0760*/  FADD R11, R15, R11 ;  /* 0x0000000b0f0b7221 */ /* 0x000fe20000000000 */
[----:B0-----:R-:W-:-:S05]  /*0770*/  IMAD.WIDE R12, R0, 0x10, R18 ;  /* 0x00000010000c7825 */ /* 0x001fca00078e0212 */
[----:B------:R3:W-:Y:S01]  /*0780*/  STG.E.128 desc[UR6][R12.64], R8 ;  /* 0x000000080c007986 */ /* 0x0007e2000c101d06 */
[----:B------:R-:W-:Y:S02]  /*0790*/  IADD3 R0, PT, PT, R2, R0, RZ ;  /* 0x0000000002007210 */ /* 0x000fe40007ffe0ff */
[----:B------:R-:W-:Y:S05]  /*07a0*/  @P0 BRA `(.L_x_23) ;  /* 0xfffffffc00c80947 */ /* 0x000fea000383ffff */
.L_x_22:
[----:B------:R-:W-:Y:S05]  /*07b0*/  BSYNC.RECONVERGENT B1 ;  /* 0x0000000000017941 */ /* 0x000fea0003800200 */
.L_x_21:
[----:B------:R-:W0:Y:S01]  /*07c0*/  LDC.64 R6, c[0x0][0x390] ;  /* 0x0000e400ff067b82 */ /* 0x000e220000000a00 */
[----:B------:R-:W-:-:S07]  /*07d0*/  ISETP.GE.U32.AND P0, PT, R5, 0x3, PT ;  /* 0x000000030500780c */ /* 0x000fce0003f06070 */
[----:B------:R-:W1:Y:S08]  /*07e0*/  LDC.64 R22, c[0x0][0x380] ;  /* 0x0000e000ff167b82 */ /* 0x000e700000000a00 */
[----:B------:R-:W2:Y:S01]  /*07f0*/  LDC.64 R20, c[0x0][0x388] ;  /* 0x0000e200ff147b82 */ /* 0x000ea20000000a00 */
[----:B------:R-:W-:Y:S05]  /*0800*/  @!P0 BRA `(.L_x_20) ;  /* 0x0000000000ac8947 */ /* 0x000fea0003800000 */
.L_x_24:
[----:B-1----:R-:W-:-:S04]  /*0810*/  IMAD.WIDE R26, R0, 0x10, R22 ;  /* 0x00000010001a7825 */ /* 0x002fc800078e0216 */
[C---:B--2---:R-:W-:Y:S01]  /*0820*/  IMAD.WIDE R24, R0.reuse, 0x10, R20 ;  /* 0x0000001000187825 */ /* 0x044fe200078e0214 */
[----:B---34-:R1:W2:Y:S04]  /*0830*/  LDG.E.128 R8, desc[UR6][R26.64] ;  /* 0x000000061a087981 */ /* 0x0182a8000c1e1d00 */
[----:B------:R3:W2:Y:S01]  /*0840*/  LDG.E.128 R12, desc[UR6][R24.64] ;  /* 0x00000006180c7981 */ /* 0x0006a2000c1e1d00 */
[----:B0-----:R-:W-:-:S04]  /*0850*/  IMAD.WIDE R28, R0, 0x10, R6 ;  /* 0x00000010001c7825 */ /* 0x001fc800078e0206 */
[----:B-1----:R-:W-:-:S04]  /*0860*/  IMAD.WIDE R26, R2, 0x10, R26 ;  /* 0x00000010021a7825 */ /* 0x002fc800078e021a */
[----:B---3--:R-:W-:-:S04]  /*0870*/  IMAD.WIDE R24, R2, 0x10, R24 ;  /* 0x0000001002187825 */ /* 0x008fc800078e0218 */
[----:B--2---:R-:W-:Y:S01]  /*0880*/  FADD R8, R8, R12 ;  /* 0x0000000c08087221 */ /* 0x004fe20000000000 */
[----:B------:R-:W-:Y:S01]  /*0890*/  FADD R9, R9, R13 ;  /* 0x0000000d09097221 */ /* 0x000fe20000000000 */
[----:B------:R-:W-:Y:S01]  /*08a0*/  FADD R10, R10, R14 ;  /* 0x0000000e0a0a7221 */ /* 0x000fe20000000000 */
[----:B------:R-:W-:-:S05]  /*08b0*/  FADD R11, R11, R15 ;  /* 0x0000000f0b0b7221 */ /* 0x000fca0000000000 */
[----:B------:R0:W-:Y:S04]  /*08c0*/  STG.E.128 desc[UR6][R28.64], R8 ;  /* 0x000000081c007986 */ /* 0x0001e8000c101d06 */
[----:B------:R1:W2:Y:S04]  /*08d0*/  LDG.E.128 R12, desc[UR6][R24.64] ;  /* 0x00000006180c7981 */ /* 0x0002a8000c1e1d00 */
[----:B0-----:R0:W2:Y:S01]  /*08e0*/  LDG.E.128 R8, desc[UR6][R26.64] ;  /* 0x000000061a087981 */ /* 0x0010a2000c1e1d00 */
[----:B------:R-:W-:-:S04]  /*08f0*/  IMAD.WIDE R28, R2, 0x10, R28 ;  /* 0x00000010021c7825 */ /* 0x000fc800078e021c */
[----:B-1----:R-:W-:-:S04]  /*0900*/  IMAD.WIDE R24, R2, 0x10, R24 ;  /* 0x0000001002187825 */ /* 0x002fc800078e0218 */
[----:B0-----:R-:W-:-:S04]  /*0910*/  IMAD.WIDE R26, R2, 0x10, R26 ;  /* 0x00000010021a7825 */ /* 0x001fc800078e021a */
[----:B--2---:R-:W-:Y:S01]  /*0920*/  FADD R16, R8, R12 ;  /* 0x0000000c08107221 */ /* 0x004fe20000000000 */
[----:B------:R-:W-:Y:S01]  /*0930*/  FADD R17, R9, R13 ;  /* 0x0000000d09117221 */ /* 0x000fe20000000000 */
[----:B------:R-:W-:Y:S01]  /*0940*/  FADD R18, R10, R14 ;  /* 0x0000000e0a127221 */ /* 0x000fe20000000000 */
[----:B------:R-:W-:-:S05]  /*0950*/  FADD R19, R11, R15 ;  /* 0x0000000f0b137221 */ /* 0x000fca0000000000 */
[----:B------:R0:W-:Y:S04]  /*0960*/  STG.E.128 desc[UR6][R28.64], R16 ;  /* 0x000000101c007986 */ /* 0x0001e8000c101d06 */
[----:B------:R1:W2:Y:S04]  /*0970*/  LDG.E.128 R8, desc[UR6][R26.64] ;  /* 0x000000061a087981 */ /* 0x0002a8000c1e1d00 */
[----:B------:R-:W2:Y:S01]  /*0980*/  LDG.E.128 R12, desc[UR6][R24.64] ;  /* 0x00000006180c7981 */ /* 0x000ea2000c1e1d00 */
[----:B-1----:R-:W-:-:S04]  /*0990*/  IMAD.WIDE R26, R2, 0x10, R26 ;  /* 0x00000010021a7825 */ /* 0x002fc800078e021a */
[----:B0-----:R-:W-:-:S04]  /*09a0*/  IMAD.WIDE R16, R2, 0x10, R28 ;  /* 0x0000001002107825 */ /* 0x001fc800078e021c */
[----:B--2---:R-:W-:Y:S01]  /*09b0*/  FADD R8, R8, R12 ;  /* 0x0000000c08087221 */ /* 0x004fe20000000000 */
[----:B------:R-:W-:Y:S01]  /*09c0*/  FADD R9, R9, R13 ;  /* 0x0000000d09097221 */ /* 0x000fe20000000000 */
[----:B------:R-:W-:Y:S01]  /*09d0*/  FADD R10, R10, R14 ;  /* 0x0000000e0a0a7221 */ /* 0x000fe20000000000 */
[----:B------:R-:W-:Y:S01]  /*09e0*/  FADD R11, R11, R15 ;  /* 0x0000000f0b0b7221 */ /* 0x000fe20000000000 */
[----:B------:R-:W-:-:S04]  /*09f0*/  IMAD.WIDE R12, R2, 0x10, R24 ;  /* 0x00000010020c7825 */ /* 0x000fc800078e0218 */
[----:B------:R0:W-:Y:S04]  /*0a00*/  STG.E.128 desc[UR6][R16.64], R8 ;  /* 0x0000000810007986 */ /* 0x0001e8000c101d06 */
[----:B------:R-:W2:Y:S04]  /*0a10*/  LDG.E.128 R12, desc[UR6][R12.64] ;  /* 0x000000060c0c7981 */ /* 0x000ea8000c1e1d00 */
[----:B0-----:R-:W2:Y:S01]  /*0a20*/  LDG.E.128 R8, desc[UR6][R26.64] ;  /* 0x000000061a087981 */ /* 0x001ea2000c1e1d00 */
[----:B------:R-:W-:-:S04]  /*0a30*/  LEA R0, R2, R0, 0x2 ;  /* 0x0000000002007211 */ /* 0x000fc800078e10ff */
[----:B------:R-:W-:Y:S01]  /*0a40*/  ISETP.GE.AND P0, PT, R0, R4, PT ;  /* 0x000000040000720c */ /* 0x000fe20003f06270 */
[----:B--2---:R-:W-:Y:S01]  /*0a50*/  FADD R10, R10, R14 ;  /* 0x0000000e0a0a7221 */ /* 0x004fe20000000000 */
[----:B------:R-:W-:Y:S01]  /*0a60*/  FADD R11, R11, R15 ;  /* 0x0000000f0b0b7221 */ /* 0x000fe20000000000 */
[----:B------:R-:W-:Y:S01]  /*0a70*/  FADD R8, R8, R12 ;  /* 0x0000000c08087221 */ /* 0x000fe20000000000 */
[----:B------:R-:W-:Y:S01]  /*0a80*/  FADD R9, R9, R13 ;  /* 0x0000000d09097221 */ /* 0x000fe20000000000 */
[----:B------:R-:W-:-:S05]  /*0a90*/  IMAD.WIDE R14, R2, 0x10, R16 ;  /* 0x00000010020e7825 */ /* 0x000fca00078e0210 */
[----:B------:R4:W-:Y:S03]  /*0aa0*/  STG.E.128 desc[UR6][R14.64], R8 ;  /* 0x000000080e007986 */ /* 0x0009e6000c101d06 */
[----:B------:R-:W-:Y:S05]  /*0ab0*/  @!P0 BRA `(.L_x_24) ;  /* 0xfffffffc00548947 */ /* 0x000fea000383ffff */
.L_x_20:
[----:B------:R-:W-:Y:S05]  /*0ac0*/  BSYNC.RECONVERGENT B0 ;  /* 0x0000000000007941 */ /* 0x000fea0003800200 */
.L_x_19:
[----:B------:R-:W5:Y:S01]  /*0ad0*/  S2R R0, SR_TID.X ;  /* 0x0000000000007919 */ /* 0x000f620000002100 */
[----:B------:R-:W5:Y:S02]  /*0ae0*/  LDC R5, c[0x0][0x360] ;  /* 0x0000d800ff057b82 */ /* 0x000f640000000800 */
[----:B-----5:R-:W-:-:S05]  /*0af0*/  IMAD R5, R5, UR8, R0 ;  /* 0x0000000805057c24 */ /* 0x020fca000f8e0200 */
[----:B------:R-:W-:-:S04]  /*0b00*/  LEA R5, R4, R5, 0x2 ;  /* 0x0000000504057211 */ /* 0x000fc800078e10ff */
[----:B------:R-:W-:-:S13]  /*0b10*/  ISETP.GE.AND P0, PT, R5, R3, PT ;  /* 0x000000030500720c */ /* 0x000fda0003f06270 */
[----:B------:R-:W-:Y:S05]  /*0b20*/  @P0 EXIT ;  /* 0x000000000000094d */ /* 0x000fea0003800000 */
[----:B---34-:R-:W3:Y:S01]  /*0b30*/  I2F.U32.RP R8, R2 ;  /* 0x0000000200087306 */ /* 0x018ee20000209000 */
[----:B------:R-:W-:Y:S01]  /*0b40*/  IADD3 R0, PT, PT, R2, R5, RZ ;  /* 0x0000000502007210 */ /* 0x000fe20007ffe0ff */
[----:B------:R-:W-:Y:S01]  /*0b50*/  BSSY.RECONVERGENT B0, `(.L_x_25) ;  /* 0x000002c000007945 */ /* 0x000fe20003800200 */
[----:B------:R-:W-:Y:S02]  /*0b60*/  IADD3 R11, PT, PT, RZ, -R2, RZ ;  /* 0x80000002ff0b7210 */ /* 0x000fe40007ffe0ff */
[CC--:B------:R-:W-:Y:S02]  /*0b70*/  ISETP.GE.AND P0, PT, R0.reuse, R3.reuse, PT ;  /* 0x000000030000720c */ /* 0x0c0fe40003f06270 */
[----:B------:R-:W-:Y:S02]  /*0b80*/  VIMNMX R9, PT, PT, R0, R3, !PT ;  /* 0x0000000300097248 */ /* 0x000fe40007fe0100 */
[----:B------:R-:W-:Y:S02]  /*0b90*/  SEL R4, RZ, 0x1, P0 ;  /* 0x00000001ff047807 */ /* 0x000fe40000000000 */
[----:B------:R-:W-:-:S02]  /*0ba0*/  ISETP.NE.U32.AND P2, PT, R2, RZ, PT ;  /* 0x000000ff0200720c */ /* 0x000fc40003f45070 */
[----:B------:R-:W-:Y:S01]  /*0bb0*/  IADD3 R9, PT, PT, R9, -R0, -R4 ;  /* 0x8000000009097210 */ /* 0x000fe20007ffe804 */
[----:B---3--:R-:W0:Y:S02]  /*0bc0*/  MUFU.RCP R8, R8 ;  /* 0x0000000800087308 */ /* 0x008e240000001000 */
[----:B0-----:R-:W-:-:S06]  /*0bd0*/  IADD3 R6, PT, PT, R8, 0xffffffe, RZ ;  /* 0x0ffffffe08067810 */ /* 0x001fcc0007ffe0ff */
[----:B------:R0:W3:Y:S02]  /*0be0*/  F2I.FTZ.U32.TRUNC.NTZ R7, R6 ;  /* 0x0000000600077305 */ /* 0x0000e4000021f000 */
[----:B0-----:R-:W-:Y:S01]  /*0bf0*/  MOV R6, RZ ;  /* 0x000000ff00067202 */ /* 0x001fe20000000f00 */
[----:B---3--:R-:W-:-:S04]  /*0c00*/  IMAD R11, R11, R7, RZ ;  /* 0x000000070b0b7224 */ /* 0x008fc800078e02ff */
        /* <DEDUP_REMOVED lines=14> */
[----:B------:R-:W-:Y:S05]  /*0cf0*/  @!P0 BRA `(.L_x_26) ;  /* 0x0000000000448947 */ /* 0x000fea0003800000 */
[----:B------:R-:W0:Y:S01]  /*0d00*/  LDC.64 R6, c[0x0][0x390] ;  /* 0x0000e400ff067b82 */ /* 0x000e220000000a00 */
[----:B------:R-:W-:-:S04]  /*0d10*/  IADD3 R0, PT, PT, R0, 0x1, RZ ;  /* 0x0000000100007810 */ /* 0x000fc80007ffe0ff */
[----:B------:R-:W-:-:S03]  /*0d20*/  LOP3.LUT R0, R0, 0x3, RZ, 0xc0, !PT ;  /* 0x0000000300007812 */ /* 0x000fc600078ec0ff */
[----:B------:R-:W3:Y:S01]  /*0d30*/  LDC.64 R8, c[0x0][0x380] ;  /* 0x0000e000ff087b82 */ /* 0x000ee20000000a00 */
[----:B------:R-:W-:-:S07]  /*0d40*/  IADD3 R0, PT, PT, -R0, RZ, RZ ;  /* 0x000000ff00007210 */ /* 0x000fce0007ffe1ff */
[----:B------:R-:W4:Y:S02]  /*0d50*/  LDC.64 R10, c[0x0][0x388] ;  /* 0x0000e200ff0a7b82 */ /* 0x000f240000000a00 */
.L_x_27:
[----:B----4-:R-:W-:-:S04]  /*0d60*/  IMAD.WIDE R14, R5, 0x4, R10 ;  /* 0x00000004050e7825 */ /* 0x010fc800078e020a */
[C---:B---3--:R-:W-:Y:S02]  /*0d70*/  IMAD.WIDE R16, R5.reuse, 0x4, R8 ;  /* 0x0000000405107825 */ /* 0x048fe400078e0208 */
[----:B------:R-:W3:Y:S04]  /*0d80*/  LDG.E R15, desc[UR6][R14.64] ;  /* 0x000000060e0f7981 */ /* 0x000ee8000c1e1900 */
[----:B------:R-:W3:Y:S01]  /*0d90*/  LDG.E R16, desc[UR6][R16.64] ;  /* 0x0000000610107981 */ /* 0x000ee2000c1e1900 */
[----:B0-----:R-:W-:Y:S01]  /*0da0*/  IMAD.WIDE R12, R5, 0x4, R6 ;  /* 0x00000004050c7825 */ /* 0x001fe200078e0206 */
[----:B------:R-:W-:Y:S02]  /*0db0*/  IADD3 R0, PT, PT, R0, 0x1, RZ ;  /* 0x0000000100007810 */ /* 0x000fe40007ffe0ff */
[----:B------:R-:W-:-:S02]  /*0dc0*/  IADD3 R5, PT, PT, R2, R5, RZ ;  /* 0x0000000502057210 */ /* 0x000fc40007ffe0ff */
[----:B------:R-:W-:Y:S01]  /*0dd0*/  ISETP.NE.AND P0, PT, R0, RZ, PT ;  /* 0x000000ff0000720c */ /* 0x000fe20003f05270 */
[----:B---3--:R-:W-:-:S05]  /*0de0*/  FADD R19, R16, R15 ;  /* 0x0000000f10137221 */ /* 0x008fca0000000000 */
[----:B------:R0:W-:Y:S07]  /*0df0*/  STG.E desc[UR6][R12.64], R19 ;  /* 0x000000130c007986 */ /* 0x0001ee000c101906 */
[----:B------:R-:W-:Y:S05]  /*0e00*/  @P0 BRA `(.L_x_27) ;  /* 0xfffffffc00d40947 */ /* 0x000fea000383ffff */
.L_x_26:
[----:B------:R-:W-:Y:S05]  /*0e10*/  BSYNC.RECONVERGENT B0 ;  /* 0x0000000000007941 */ /* 0x000fea0003800200 */
.L_x_25:
[----:B------:R-:W-:Y:S05]  /*0e20*/  @!P1 EXIT ;  /* 0x000000000000994d */ /* 0x000fea0003800000 */
.L_x_28:
[----:B------:R-:W0:Y:S08]  /*0e30*/  LDC.64 R6, c[0x0][0x380] ;  /* 0x0000e000ff067b82 */ /* 0x000e300000000a00 */
[----:B---3--:R-:W3:Y:S01]  /*0e40*/  LDC.64 R8, c[0x0][0x388] ;  /* 0x0000e200ff087b82 */ /* 0x008ee20000000a00 */
[----:B0-----:R-:W-:-:S07]  /*0e50*/  IMAD.WIDE R12, R5, 0x4, R6 ;  /* 0x00000004050c7825 */ /* 0x001fce00078e0206 */
[----:B------:R-:W0:Y:S01]  /*0e60*/  LDC.64 R6, c[0x0][0x390] ;  /* 0x0000e400ff067b82 */ /* 0x000e220000000a00 */
[----:B------:R-:W2:Y:S01]  /*0e70*/  LDG.E R0, desc[UR6][R12.64] ;  /* 0x000000060c007981 */ /* 0x000ea2000c1e1900 */
[----:B---3--:R-:W-:-:S05]  /*0e80*/  IMAD.WIDE R14, R5, 0x4, R8 ;  /* 0x00000004050e7825 */ /* 0x008fca00078e0208 */
[----:B------:R-:W2:Y:S01]  /*0e90*/  LDG.E R9, desc[UR6][R14.64] ;  /* 0x000000060e097981 */ /* 0x000ea2000c1e1900 */
[----:B0-----:R-:W-:-:S04]  /*0ea0*/  IMAD.WIDE R18, R5, 0x4, R6 ;  /* 0x0000000405127825 */ /* 0x001fc800078e0206 */
[----:B------:R-:W-:-:S04]  /*0eb0*/  IMAD.WIDE R6, R2, 0x4, R12 ;  /* 0x0000000402067825 */ /* 0x000fc800078e020c */
[----:B--2---:R-:W-:Y:S01]  /*0ec0*/  FADD R21, R0, R9 ;  /* 0x0000000900157221 */ /* 0x004fe20000000000 */
[----:B------:R-:W-:-:S04]  /*0ed0*/  IMAD.WIDE R8, R2, 0x4, R14 ;  /* 0x0000000402087825 */ /* 0x000fc800078e020e */
[----:B------:R0:W-:Y:S04]  /*0ee0*/  STG.E desc[UR6][R18.64], R21 ;  /* 0x0000001512007986 */ /* 0x0001e8000c101906 */
[----:B------:R-:W1:Y:S04]  /*0ef0*/  LDG.E R0, desc[UR6][R6.64] ;  /* 0x0000000606007981 */ /* 0x000e68000c1e1900 */
[----:B------:R-:W1:Y:S01]  /*0f00*/  LDG.E R17, desc[UR6][R8.64] ;  /* 0x0000000608117981 */ /* 0x000e62000c1e1900 */
[----:B------:R-:W-:-:S04]  /*0f10*/  IMAD.WIDE R10, R2, 0x4, R18 ;  /* 0x00000004020a7825 */ /* 0x000fc800078e0212 */
[----:B------:R-:W-:-:S04]  /*0f20*/  IMAD.WIDE R12, R2, 0x4, R6 ;  /* 0x00000004020c7825 */ /* 0x000fc800078e0206 */
[----:B------:R-:W-:-:S04]  /*0f30*/  IMAD.WIDE R14, R2, 0x4, R8 ;  /* 0x00000004020e7825 */ /* 0x000fc800078e0208 */
[----:B-1----:R-:W-:-:S05]  /*0f40*/  FADD R23, R0, R17 ;  /* 0x0000001100177221 */ /* 0x002fca0000000000 */
        /* <DEDUP_REMOVED lines=8> */
[----:B------:R-:W1:Y:S04]  /*0fd0*/  LDG.E R6, desc[UR6][R6.64] ;  /* 0x0000000606067981 */ /* 0x000e68000c1e1900 */
[----:B------:R-:W1:Y:S01]  /*0fe0*/  LDG.E R9, desc[UR6][R8.64] ;  /* 0x0000000608097981 */ /* 0x000e62000c1e1900 */
[C---:B0-----:R-:W-:Y:S01]  /*0ff0*/  IMAD.WIDE R18, R2.reuse, 0x4, R16 ;  /* 0x0000000402127825 */ /* 0x041fe200078e0210 */
[----:B------:R-:W-:-:S04]  /*1000*/  LEA R5, R2, R5, 0x2 ;  /* 0x0000000502057211 */ /* 0x000fc800078e10ff */
[----:B------:R-:W-:Y:S01]  /*1010*/  ISETP.GE.AND P0, PT, R5, R3, PT ;  /* 0x000000030500720c */ /* 0x000fe20003f06270 */
[----:B-1----:R-:W-:-:S05]  /*1020*/  FADD R11, R6, R9 ;  /* 0x00000009060b7221 */ /* 0x002fca0000000000 */
[----:B------:R3:W-:Y:S07]  /*1030*/  STG.E desc[UR6][R18.64], R11 ;  /* 0x0000000b12007986 */ /* 0x0007ee000c101906 */
[----:B------:R-:W-:Y:S05]  /*1040*/  @!P0 BRA `(.L_x_28) ;  /* 0xfffffffc00788947 */ /* 0x000fea000383ffff */
[----:B------:R-:W-:Y:S05]  /*1050*/  EXIT ;  /* 0x000000000000794d */ /* 0x000fea0003800000 */
.L_x_29:
        /* <DEDUP_REMOVED lines=10> */
.L_x_81:


//--------------------- .text._Z27ILP2VectorizedGridVectorSumPfS_S_i --------------------------
	.section	.text._Z27ILP2VectorizedGridVectorSumPfS_S_i,"ax",@progbits
	.align	128
        .global         _Z27ILP2VectorizedGridVectorSumPfS_S_i
        .type           _Z27ILP2VectorizedGridVectorSumPfS_S_i,@function
        .size           _Z27ILP2VectorizedGridVectorSumPfS_S_i,(.L_x_82 - _Z27ILP2VectorizedGridVectorSumPfS_S_i)
        .other          _Z27ILP2VectorizedGridVectorSumPfS_S_i,@"STO_CUDA_ENTRY STV_DEFAULT"
_Z27ILP2VectorizedGridVectorSumPfS_S_i:
.text._Z27ILP2VectorizedGridVectorSumPfS_S_i:
[----:B------:R-:W-:Y:S01]  /*0000*/  LDC R1, c[0x0][0x37c] ;  /* 0x0000df00ff017b82 */ /* 0x000fe20000000800 */
[----:B------:R-:W0:Y:S07]  /*0010*/  S2R R21, SR_TID.X ;  /* 0x0000000000157919 */ /* 0x000e2e0000002100 */
[----:B------:R-:W1:Y:S01]  /*0020*/  LDC R0, c[0x0][0x398] ;  /* 0x0000e600ff007b82 */ /* 0x000e620000000800 */
[----:B------:R-:W-:Y:S07]  /*0030*/  BSSY.RECONVERGENT B0, `(.L_x_30) ;  /* 0x0000029000007945 */ /* 0x000fee0003800200 */
[----:B------:R-:W0:Y:S08]  /*0040*/  S2UR UR4, SR_CTAID.X ;  /* 0x00000000000479c3 */ /* 0x000e300000002500 */
[----:B------:R-:W0:Y:S01]  /*0050*/  LDC R2, c[0x0][0x360] ;  /* 0x0000d800ff027b82 */ /* 0x000e220000000800 */
[----:B------:R-:W2:Y:S01]  /*0060*/  LDCU UR5, c[0x0][0x370] ;  /* 0x00006e00ff0577ac */ /* 0x000ea20008000800 */
[----:B-1----:R-:W-:-:S06]  /*0070*/  SHF.R.S32.HI R3, RZ, 0x1f, R0 ;  /* 0x0000001fff037819 */ /* 0x002fcc0000011400 */
[----:B------:R-:W1:Y:S01]  /*0080*/  LDC.64 R22, c[0x0][0x390] ;  /* 0x0000e400ff167b82 */ /* 0x000e620000000a00 */
[----:B------:R-:W-:-:S04]  /*0090*/  LEA.HI R3, R3, R0, RZ, 0x2 ;  /* 0x0000000003037211 */ /* 0x000fc800078f10ff */
[----:B------:R-:W-:Y:S01]  /*00a0*/  SHF.R.S32.HI R3, RZ, 0x2, R3 ;  /* 0x00000002ff037819 */ /* 0x000fe20000011403 */
[C---:B0-----:R-:W-:Y:S02]  /*00b0*/  IMAD R21, R2.reuse, UR4, R21 ;  /* 0x0000000402157c24 */ /* 0x041fe4000f8e0215 */
[----:B--2---:R-:W-:Y:S01]  /*00c0*/  IMAD R2, R2, UR5, RZ ;  /* 0x0000000502027c24 */ /* 0x004fe2000f8e02ff */
[----:B------:R-:W0:Y:S02]  /*00d0*/  LDCU.64 UR4, c[0x0][0x358] ;  /* 0x00006b00ff0477ac */ /* 0x000e240008000a00 */
[----:B------:R-:W-:Y:S02]  /*00e0*/  MOV R20, R21 ;  /* 0x0000001500147202 */ /* 0x000fe40000000f00 */
[----:B------:R-:W-:-:S04]  /*00f0*/  IADD3 R4, PT, PT, R21, R2, RZ ;  /* 0x0000000215047210 */ /* 0x000fc80007ffe0ff */
[----:B------:R-:W-:-:S13]  /*0100*/  ISETP.GE.AND P0, PT, R4, R3, PT ;  /* 0x000000030400720c */ /* 0x000fda0003f06270 */
[----:B0-----:R-:W-:Y:S05]  /*0110*/  @P0 BRA `(.L_x_31) ;  /* 0x0000000000680947 */ /* 0x001fea0003800000 */
.L_x_32:
[----:B0-----:R-:W0:Y:S08]  /*0120*/  LDC.64 R10, c[0x0][0x388] ;  /* 0x0000e200ff0a7b82 */ /* 0x001e300000000a00 */
[----:B------:R-:W2:Y:S01]  /*0130*/  LDC.64 R24, c[0x0][0x380] ;  /* 0x0000e000ff187b82 */ /* 0x000ea20000000a00 */
[----:B0-----:R-:W-:-:S04]  /*0140*/  IMAD.WIDE R10, R20, 0x10, R10 ;  /* 0x00000010140a7825 */ /* 0x001fc800078e020a */
[----:B------:R-:W-:Y:S02]  /*0150*/  IMAD.WIDE R16, R2, 0x10, R10 ;  /* 0x0000001002107825 */ /* 0x000fe400078e020a */
[----:B------:R-:W3:Y:S02]  /*0160*/  LDG.E.128 R8, desc[UR4][R10.64] ;  /* 0x000000040a087981 */ /* 0x000ee4000c1e1d00 */
[----:B--2---:R-:W-:Y:S02]  /*0170*/  IMAD.WIDE R24, R20, 0x10, R24 ;  /* 0x0000001014187825 */ /* 0x004fe400078e0218 */
[----:B------:R-:W2:Y:S04]  /*0180*/  LDG.E.128 R16, desc[UR4][R16.64] ;  /* 0x0000000410107981 */ /* 0x000ea8000c1e1d00 */
[----:B------:R-:W3:Y:S01]  /*0190*/  LDG.E.128 R4, desc[UR4][R24.64] ;  /* 0x0000000418047981 */ /* 0x000ee2000c1e1d00 */
[----:B------:R-:W-:-:S05]  /*01a0*/  IMAD.WIDE R26, R2, 0x10, R24 ;  /* 0x00000010021a7825 */ /* 0x000fca00078e0218 */
[----:B------:R-:W2:Y:S01]  /*01b0*/  LDG.E.128 R12, desc[UR4][R26.64] ;  /* 0x000000041a0c7981 */ /* 0x000ea2000c1e1d00 */
[----:B---3--:R-:W-:Y:S01]  /*01c0*/  FADD R4, R4, R8 ;  /* 0x0000000804047221 */ /* 0x008fe20000000000 */
[----:B------:R-:W-:Y:S01]  /*01d0*/  FADD R5, R5, R9 ;  /* 0x0000000905057221 */ /* 0x000fe20000000000 */
[----:B-1----:R-:W-:-:S04]  /*01e0*/  IMAD.WIDE R8, R20, 0x10, R22 ;  /* 0x0000001014087825 */ /* 0x002fc800078e0216 */
[----:B------:R-:W-:Y:S01]  /*01f0*/  FADD R6, R6, R10 ;  /* 0x0000000a06067221 */ /* 0x000fe20000000000 */
[----:B------:R-:W-:Y:S01]  /*0200*/  FADD R7, R7, R11 ;  /* 0x0000000b07077221 */ /* 0x000fe20000000000 */
[----:B--2---:R-:W-:Y:S01]  /*0210*/  FADD R12, R12, R16 ;  /* 0x000000100c0c7221 */ /* 0x004fe20000000000 */
[----:B------:R-:W-:Y:S01]  /*0220*/  FADD R13, R13, R17 ;  /* 0x000000110d0d7221 */ /* 0x000fe20000000000 */
[----:B------:R-:W-:Y:S01]  /*0230*/  FADD R14, R14, R18 ;  /* 0x000000120e0e7221 */ /* 0x000fe20000000000 */
[----:B------:R-:W-:Y:S01]  /*0240*/  FADD R15, R15, R19 ;  /* 0x000000130f0f7221 */ /* 0x000fe20000000000 */
[C---:B------:R-:W-:Y:S01]  /*0250*/  IMAD.WIDE R10, R2.reuse, 0x10, R8 ;  /* 0x00000010020a7825 */ /* 0x040fe200078e0208 */
[C---:B------:R-:W-:Y:S01]  /*0260*/  LEA R20, R2.reuse, R20, 0x1 ;  /* 0x0000001402147211 */ /* 0x040fe200078e08ff */
[----:B------:R0:W-:Y:S03]  /*0270*/  STG.E.128 desc[UR4][R8.64], R4 ;  /* 0x0000000408007986 */ /* 0x0001e6000c101d04 */
[----:B------:R-:W-:Y:S01]  /*0280*/  IADD3 R16, PT, PT, R2, R20, RZ ;  /* 0x0000001402107210 */ /* 0x000fe20007ffe0ff */
[----:B------:R0:W-:Y:S03]  /*0290*/  STG.E.128 desc[UR4][R10.64], R12 ;  /* 0x0000000c0a007986 */ /* 0x0001e6000c101d04 */
[----:B------:R-:W-:-:S13]  /*02a0*/  ISETP.GE.AND P0, PT, R16, R3, PT ;  /* 0x000000031000720c */ /* 0x000fda0003f06270 */
[----:B------:R-:W-:Y:S05]  /*02b0*/  @!P0 BRA `(.L_x_32) ;  /* 0xfffffffc00988947 */ /* 0x000fea000383ffff */
.L_x_31:
[----:B------:R-:W-:Y:S05]  /*02c0*/  BSYNC.RECONVERGENT B0 ;  /* 0x0000000000007941 */ /* 0x000fea0003800200 */
.L_x_30:
[----:B------:R-:W-:Y:S01]  /*02d0*/  ISETP.GE.AND P0, PT, R20, R3, PT ;  /* 0x000000031400720c */ /* 0x000fe20003f06270 */
[----:B------:R-:W-:-:S12]  /*02e0*/  BSSY.RECONVERGENT B0, `(.L_x_33) ;  /* 0x0000063000007945 */ /* 0x000fd80003800200 */
[----:B------:R-:W-:Y:S05]  /*02f0*/  @P0 BRA `(.L_x_34) ;  /* 0x0000000400840947 */ /* 0x000fea0003800000 */
[----:B0-----:R-:W0:Y:S01]  /*0300*/  I2F.U32.RP R8, R2 ;  /* 0x0000000200087306 */ /* 0x001e220000209000 */
        /* <DEDUP_REMOVED lines=10> */
[----:B------:R0:W2:Y:S02]  /*03b0*/  F2I.FTZ.U32.TRUNC.NTZ R5, R4 ;  /* 0x0000000400057305 */ /* 0x0000a4000021f000 */
[----:B0-----:R-:W-:Y:S02]  /*03c0*/  HFMA2 R4, -RZ, RZ, 0, 0 ;  /* 0x00000000ff047431 */ /* 0x001fe400000001ff */
[----:B--2---:R-:W-:-:S04]  /*03d0*/  IMAD R9, R9, R5, RZ ;  /* 0x0000000509097224 */ /* 0x004fc800078e02ff */
        /* <DEDUP_REMOVED lines=17> */
[----:B------:R-:W2:Y:S01]  /*04f0*/  LDC.64 R14, c[0x0][0x380] ;  /* 0x0000e000ff0e7b82 */ /* 0x000ea20000000a00 */
[----:B------:R-:W-:-:S07]  /*0500*/  IADD3 R13, PT, PT, -R4, RZ, RZ ;  /* 0x000000ff040d7210 */ /* 0x000fce0007ffe1ff */
[----:B------:R-:W3:Y:S02]  /*0510*/  LDC.64 R16, c[0x0][0x388] ;  /* 0x0000e200ff107b82 */ /* 0x000ee40000000a00 */
.L_x_37:
[----:B--2---:R-:W-:-:S04]  /*0520*/  IMAD.WIDE R10, R20, 0x10, R14 ;  /* 0x00000010140a7825 */ /* 0x004fc800078e020e */
[----:B-1-3--:R-:W-:Y:S02]  /*0530*/  IMAD.WIDE R22, R20, 0x10, R16 ;  /* 0x0000001014167825 */ /* 0x00afe400078e0210 */
[----:B----4-:R-:W2:Y:S04]  /*0540*/  LDG.E.128 R8, desc[UR4][R10.64] ;  /* 0x000000040a087981 */ /* 0x010ea8000c1e1d00 */
        /* <DEDUP_REMOVED lines=11> */
.L_x_36:
[----:B------:R-:W-:Y:S05]  /*0600*/  BSYNC.RECONVERGENT B1 ;  /* 0x0000000000017941 */ /* 0x000fea0003800200 */
.L_x_35:
[----:B------:R-:W2:Y:S01]  /*0610*/  LDC.64 R16, c[0x0][0x390] ;  /* 0x0000e400ff107b82 */ /* 0x000ea20000000a00 */
[----:B------:R-:W-:-:S07]  /*0620*/  ISETP.GE.U32.AND P0, PT, R12, 0x3, PT ;  /* 0x000000030c00780c */ /* 0x000fce0003f06070 */
[----:B-1----:R-:W3:Y:S08]  /*0630*/  LDC.64 R22, c[0x0][0x380] ;  /* 0x0000e000ff167b82 */ /* 0x002ef00000000a00 */
[----:B------:R-:W0:Y:S01]  /*0640*/  LDC.64 R18, c[0x0][0x388] ;  /* 0x0000e200ff127b82 */ /* 0x000e220000000a00 */
[----:B------:R-:W-:Y:S05]  /*0650*/  @!P0 BRA `(.L_x_34) ;  /* 0x0000000000ac8947 */ /* 0x000fea0003800000 */
.L_x_38:
[----:B---3--:R-:W-:-:S04]  /*0660*/  IMAD.WIDE R28, R20, 0x10, R22 ;  /* 0x00000010141c7825 */ /* 0x008fc800078e0216 */
[C---:B0-----:R-:W-:Y:S01]  /*0670*/  IMAD.WIDE R26, R20.reuse, 0x10, R18 ;  /* 0x00000010141a7825 */ /* 0x041fe200078e0212 */
[----:B----4-:R0:W3:Y:S04]  /*0680*/  LDG.E.128 R4, desc[UR4][R28.64] ;  /* 0x000000041c047981 */ /* 0x0100e8000c1e1d00 */
[----:B------:R1:W3:Y:S01]  /*0690*/  LDG.E.128 R8, desc[UR4][R26.64] ;  /* 0x000000041a087981 */ /* 0x0002e2000c1e1d00 */
[----:B--2---:R-:W-:-:S04]  /*06a0*/  IMAD.WIDE R24, R20, 0x10, R16 ;  /* 0x0000001014187825 */ /* 0x004fc800078e0210 */
[----:B0-----:R-:W-:-:S04]  /*06b0*/  IMAD.WIDE R28, R2, 0x10, R28 ;  /* 0x00000010021c7825 */ /* 0x001fc800078e021c */
[----:B-1----:R-:W-:-:S04]  /*06c0*/  IMAD.WIDE R26, R2, 0x10, R26 ;  /* 0x00000010021a7825 */ /* 0x002fc800078e021a */
[----:B---3--:R-:W-:Y:S01]  /*06d0*/  FADD R4, R4, R8 ;  /* 0x0000000804047221 */ /* 0x008fe20000000000 */
        /* <DEDUP_REMOVED lines=35> */
.L_x_34:
[----:B------:R-:W-:Y:S05]  /*0910*/  BSYNC.RECONVERGENT B0 ;  /* 0x0000000000007941 */ /* 0x000fea0003800200 */
.L_x_33:
[----:B------:R-:W-:-:S04]  /*0920*/  LEA R3, R3, R21, 0x2 ;  /* 0x0000001503037211 */ /* 0x000fc800078e10ff */
[----:B------:R-:W-:-:S13]  /*0930*/  ISETP.GE.AND P0, PT, R3, R0, PT ;  /* 0x000000000300720c */ /* 0x000fda0003f06270 */
[----:B------:R-:W-:Y:S05]  /*0940*/  @P0 EXIT ;  /* 0x000000000000094d */ /* 0x000fea0003800000 */
[----:B0---4-:R-:W0:Y:S01]  /*0950*/  I2F.U32.RP R9, R2 ;  /* 0x0000000200097306 */ /* 0x011e220000209000 */
[C---:B------:R-:W-:Y:S01]  /*0960*/  IADD3 R7, PT, PT, R2.reuse, R3, RZ ;  /* 0x0000000302077210 */ /* 0x040fe20007ffe0ff */
[----:B------:R-:W-:Y:S01]  /*0970*/  BSSY.RECONVERGENT B0, `(.L_x_39) ;  /* 0x000002c000007945 */ /* 0x000fe20003800200 */
[----:B------:R-:W-:Y:S02]  /*0980*/  IADD3 R11, PT, PT, RZ, -R2, RZ ;  /* 0x80000002ff0b7210 */ /* 0x000fe40007ffe0ff */
[CC--:B------:R-:W-:Y:S02]  /*0990*/  ISETP.GE.AND P0, PT, R7.reuse, R0.reuse, PT ;  /* 0x000000000700720c */ /* 0x0c0fe40003f06270 */
[----:B------:R-:W-:Y:S02]  /*09a0*/  VIMNMX R6, PT, PT, R7, R0, !PT ;  /* 0x0000000007067248 */ /* 0x000fe40007fe0100 */
[----:B------:R-:W-:Y:S02]  /*09b0*/  SEL R8, RZ, 0x1, P0 ;  /* 0x00000001ff087807 */ /* 0x000fe40000000000 */
[----:B------:R-:W-:-:S02]  /*09c0*/  ISETP.NE.U32.AND P2, PT, R2, RZ, PT ;  /* 0x000000ff0200720c */ /* 0x000fc40003f45070 */
[----:B------:R-:W-:Y:S01]  /*09d0*/  IADD3 R7, PT, PT, R6, -R7, -R8 ;  /* 0x8000000706077210 */ /* 0x000fe20007ffe808 */
[----:B0-----:R-:W0:Y:S02]  /*09e0*/  MUFU.RCP R9, R9 ;  /* 0x0000000900097308 */ /* 0x001e240000001000 */
[----:B0-----:R-:W-:-:S06]  /*09f0*/  IADD3 R4, PT, PT, R9, 0xffffffe, RZ ;  /* 0x0ffffffe09047810 */ /* 0x001fcc0007ffe0ff */
[----:B------:R0:W4:Y:S02]  /*0a00*/  F2I.FTZ.U32.TRUNC.NTZ R5, R4 ;  /* 0x0000000400057305 */ /* 0x000124000021f000 */
[----:B0-----:R-:W-:Y:S01]  /*0a10*/  MOV R4, RZ ;  /* 0x000000ff00047202 */ /* 0x001fe20000000f00 */
[----:B----4-:R-:W-:-:S04]  /*0a20*/  IMAD R11, R11, R5, RZ ;  /* 0x000000050b0b7224 */ /* 0x010fc800078e02ff */
        /* <DEDUP_REMOVED lines=18> */
[----:B------:R-:W4:Y:S01]  /*0b50*/  LDC.64 R6, c[0x0][0x380] ;  /* 0x0000e000ff067b82 */ /* 0x000f220000000a00 */
[----:B--2---:R-:W-:-:S07]  /*0b60*/  IADD3 R16, PT, PT, -R10, RZ, RZ ;  /* 0x000000ff0a107210 */ /* 0x004fce0007ffe1ff */
[----:B------:R-:W2:Y:S02]  /*0b70*/  LDC.64 R8, c[0x0][0x388] ;  /* 0x0000e200ff087b82 */ /* 0x000ea40000000a00 */
.L_x_41:
[----:B--2---:R-:W-:-:S04]  /*0b80*/  IMAD.WIDE R12, R3, 0x4, R8 ;  /* 0x00000004030c7825 */ /* 0x004fc800078e0208 */
[C---:B----4-:R-:W-:Y:S02]  /*0b90*/  IMAD.WIDE R14, R3.reuse, 0x4, R6 ;  /* 0x00000004030e7825 */ /* 0x050fe400078e0206 */
[----:B------:R-:W2:Y:S04]  /*0ba0*/  LDG.E R13, desc[UR4][R12.64] ;  /* 0x000000040c0d7981 */ /* 0x000ea8000c1e1900 */
[----:B------:R-:W2:Y:S01]  /*0bb0*/  LDG.E R14, desc[UR4][R14.64] ;  /* 0x000000040e0e7981 */ /* 0x000ea2000c1e1900 */
[----:B0-----:R-:W-:Y:S01]  /*0bc0*/  IMAD.WIDE R10, R3, 0x4, R4 ;  /* 0x00000004030a7825 */ /* 0x001fe200078e0204 */
[----:B------:R-:W-:Y:S02]  /*0bd0*/  IADD3 R16, PT, PT, R16, 0x1, RZ ;  /* 0x0000000110107810 */ /* 0x000fe40007ffe0ff */
[----:B------:R-:W-:-:S02]  /*0be0*/  IADD3 R3, PT, PT, R2, R3, RZ ;  /* 0x0000000302037210 */ /* 0x000fc40007ffe0ff */
[----:B------:R-:W-:Y:S01]  /*0bf0*/  ISETP.NE.AND P0, PT, R16, RZ, PT ;  /* 0x000000ff1000720c */ /* 0x000fe20003f05270 */
[----:B--2---:R-:W-:-:S05]  /*0c00*/  FADD R17, R14, R13 ;  /* 0x0000000d0e117221 */ /* 0x004fca0000000000 */
[----:B------:R0:W-:Y:S07]  /*0c10*/  STG.E desc[UR4][R10.64], R17 ;  /* 0x000000110a007986 */ /* 0x0001ee000c101904 */
[----:B------:R-:W-:Y:S05]  /*0c20*/  @P0 BRA `(.L_x_41) ;  /* 0xfffffffc00d40947 */ /* 0x000fea000383ffff */
.L_x_40:
[----:B------:R-:W-:Y:S05]  /*0c30*/  BSYNC.RECONVERGENT B0 ;  /* 0x0000000000007941 */ /* 0x000fea0003800200 */
.L_x_39:
[----:B------:R-:W-:Y:S05]  /*0c40*/  @!P1 EXIT ;  /* 0x000000000000994d */ /* 0x000fea0003800000 */
.L_x_42:
[----:B------:R-:W0:Y:S08]  /*0c50*/  LDC.64 R4, c[0x0][0x380] ;  /* 0x0000e000ff047b82 */ /* 0x000e300000000a00 */
[----:B----4-:R-:W4:Y:S01]  /*0c60*/  LDC.64 R6, c[0x0][0x388] ;  /* 0x0000e200ff067b82 */ /* 0x010f220000000a00 */
[----:B0-----:R-:W-:-:S07]  /*0c70*/  IMAD.WIDE R10, R3, 0x4, R4 ;  /* 0x00000004030a7825 */ /* 0x001fce00078e0204 */
[----:B------:R-:W2:Y:S01]  /*0c80*/  LDC.64 R4, c[0x0][0x390] ;  /* 0x0000e400ff047b82 */ /* 0x000ea20000000a00 */
[C---:B----4-:R-:W-:Y:S02]  /*0c90*/  IMAD.WIDE R12, R3.reuse, 0x4, R6 ;  /* 0x00000004030c7825 */ /* 0x050fe400078e0206 */
[----:B------:R-:W4:Y:S04]  /*0ca0*/  LDG.E R6, desc[UR4][R10.64] ;  /* 0x000000040a067981 */ /* 0x000f28000c1e1900 */
[----:B------:R-:W4:Y:S01]  /*0cb0*/  LDG.E R7, desc[UR4][R12.64] ;  /* 0x000000040c077981 */ /* 0x000f22000c1e1900 */
[----:B--2---:R-:W-:-:S04]  /*0cc0*/  IMAD.WIDE R16, R3, 0x4, R4 ;  /* 0x0000000403107825 */ /* 0x004fc800078e0204 */
[----:B------:R-:W-:-:S04]  /*0cd0*/  IMAD.WIDE R4, R2, 0x4, R10 ;  /* 0x0000000402047825 */ /* 0x000fc800078e020a */
[----:B----4-:R-:W-:Y:S01]  /*0ce0*/  FADD R19, R6, R7 ;  /* 0x0000000706137221 */ /* 0x010fe20000000000 */
        /* <DEDUP_REMOVED lines=9> */
[----:B------:R-:W4:Y:S04]  /*0d80*/  LDG.E R18, desc[UR4][R10.64] ;  /* 0x000000040a127981 */ /* 0x000f28000c1e1900 */
[----:B-1-3--:R-:W4:Y:S01]  /*0d90*/  LDG.E R23, desc[UR4][R12.64] ;  /* 0x000000040c177981 */ /* 0x00af22000c1e1900 */
[----:B------:R-:W-:-:S04]  /*0da0*/  IMAD.WIDE R14, R2, 0x4, R8 ;  /* 0x00000004020e7825 */ /* 0x000fc800078e0208 */
[----:B------:R-:W-:-:S04]  /*0db0*/  IMAD.WIDE R4, R2, 0x4, R10 ;  /* 0x0000000402047825 */ /* 0x000fc800078e020a */
[----:B------:R-:W-:-:S04]  /*0dc0*/  IMAD.WIDE R6, R2, 0x4, R12 ;  /* 0x0000000402067825 */ /* 0x000fc800078e020c */
[----:B----4-:R-:W-:-:S05]  /*0dd0*/  FADD R23, R18, R23 ;  /* 0x0000001712177221 */ /* 0x010fca0000000000 */
[----:B------:R4:W-:Y:S04]  /*0de0*/  STG.E desc[UR4][R14.64], R23 ;  /* 0x000000170e007986 */ /* 0x0009e8000c101904 */
[----:B------:R-:W2:Y:S04]  /*0df0*/  LDG.E R4, desc[UR4][R4.64] ;  /* 0x0000000404047981 */ /* 0x000ea8000c1e1900 */
[----:B------:R-:W2:Y:S01]  /*0e00*/  LDG.E R7, desc[UR4][R6.64] ;  /* 0x0000000406077981 */ /* 0x000ea2000c1e1900 */
[C---:B0-----:R-:W-:Y:S01]  /*0e10*/  IMAD.WIDE R16, R2.reuse, 0x4, R14 ;  /* 0x0000000402107825 */ /* 0x041fe200078e020e */
[----:B------:R-:W-:-:S04]  /*0e20*/  LEA R3, R2, R3, 0x2 ;  /* 0x0000000302037211 */ /* 0x000fc800078e10ff */
[----:B------:R-:W-:Y:S01]  /*0e30*/  ISETP.GE.AND P0, PT, R3, R0, PT ;  /* 0x000000000300720c */ /* 0x000fe20003f06270 */
[----:B--2---:R-:W-:-:S05]  /*0e40*/  FADD R9, R4, R7 ;  /* 0x0000000704097221 */ /* 0x004fca0000000000 */
[----:B------:R4:W-:Y:S07]  /*0e50*/  STG.E desc[UR4][R16.64], R9 ;  /* 0x0000000910007986 */ /* 0x0009ee000c101904 */
[----:B------:R-:W-:Y:S05]  /*0e60*/  @!P0 BRA `(.L_x_42) ;  /* 0xfffffffc00788947 */ /* 0x000fea000383ffff */
[----:B------:R-:W-:Y:S05]  /*0e70*/  EXIT ;  /* 0x000000000000794d */ /* 0x000fea0003800000 */
.L_x_43:
        /* <DEDUP_REMOVED lines=16> */
.L_x_82:


//--------------------- .text._Z23gridVectorizedVectorSumPfS_S_i --------------------------
	.section	.text._Z23gridVectorizedVectorSumPfS_S_i,"ax",@progbits
	.align	128
        .global         _Z23gridVectorizedVectorSumPfS_S_i
        .type           _Z23gridVectorizedVectorSumPfS_S_i,@function
        .size           _Z23gridVectorizedVectorSumPfS_S_i,(.L_x_83 - _Z23gridVectorizedVectorSumPfS_S_i)
        .other          _Z23gridVectorizedVectorSumPfS_S_i,@"STO_CUDA_ENTRY STV_DEFAULT"
_Z23gridVectorizedVectorSumPfS_S_i:
.text._Z23gridVectorizedVectorSumPfS_S_i:
[----:B------:R-:W-:Y:S01]  /*0000*/  LDC R1, c[0x0][0x37c] ;  /* 0x0000df00ff017b82 */ /* 0x000fe20000000800 */
[----:B------:R-:W0:Y:S07]  /*0010*/  S2R R5, SR_TID.X ;  /* 0x0000000000057919 */ /* 0x000e2e0000002100 */
[----:B------:R-:W1:Y:S01]  /*0020*/  LDC R0, c[0x0][0x398] ;  /* 0x0000e600ff007b82 */ /* 0x000e620000000800 */
[----:B------:R-:W2:Y:S01]  /*0030*/  LDCU.64 UR4, c[0x0][0x358] ;  /* 0x00006b00ff0477ac */ /* 0x000ea20008000a00 */
[----:B------:R-:W-:Y:S06]  /*0040*/  BSSY.RECONVERGENT B0, `(.L_x_44) ;  /* 0x000006e000007945 */ /* 0x000fec0003800200 */
[----:B------:R-:W0:Y:S08]  /*0050*/  S2UR UR6, SR_CTAID.X ;  /* 0x00000000000679c3 */ /* 0x000e300000002500 */
[----:B------:R-:W0:Y:S01]  /*0060*/  LDC R4, c[0x0][0x360] ;  /* 0x0000d800ff047b82 */ /* 0x000e220000000800 */
[----:B------:R-:W3:Y:S01]  /*0070*/  LDCU UR7, c[0x0][0x370] ;  /* 0x00006e00ff0777ac */ /* 0x000ee20008000800 */
[----:B-1----:R-:W-:-:S04]  /*0080*/  SHF.R.S32.HI R3, RZ, 0x1f, R0 ;  /* 0x0000001fff037819 */ /* 0x002fc80000011400 */
[----:B------:R-:W-:-:S04]  /*0090*/  LEA.HI R2, R3, R0, RZ, 0x2 ;  /* 0x0000000003027211 */ /* 0x000fc800078f10ff */
[----:B------:R-:W-:Y:S01]  /*00a0*/  SHF.R.S32.HI R2, RZ, 0x2, R2 ;  /* 0x00000002ff027819 */ /* 0x000fe20000011402 */
[C---:B0-----:R-:W-:Y:S02]  /*00b0*/  IMAD R5, R4.reuse, UR6, R5 ;  /* 0x0000000604057c24 */ /* 0x041fe4000f8e0205 */
[----:B---3--:R-:W-:-:S03]  /*00c0*/  IMAD R3, R4, UR7, RZ ;  /* 0x0000000704037c24 */ /* 0x008fc6000f8e02ff */
[----:B------:R-:W-:-:S13]  /*00d0*/  ISETP.GE.AND P0, PT, R5, R2, PT ;  /* 0x000000020500720c */ /* 0x000fda0003f06270 */
[----:B--2---:R-:W-:Y:S05]  /*00e0*/  @P0 BRA `(.L_x_45) ;  /* 0x00000004008c0947 */ /* 0x004fea0003800000 */
[----:B------:R-:W0:Y:S01]  /*00f0*/  I2F.U32.RP R8, R3 ;  /* 0x0000000300087306 */ /* 0x000e220000209000 */
[-C--:B------:R-:W-:Y:S01]  /*0100*/  IADD3 R9, PT, PT, R5, R3.reuse, RZ ;  /* 0x0000000305097210 */ /* 0x080fe20007ffe0ff */
        /* <DEDUP_REMOVED lines=24> */
[----:B------:R-:W-:Y:S02]  /*0290*/  ISETP.NE.AND P0, PT, R4, 0x3, PT ;  /* 0x000000030400780c */ /* 0x000fe40003f05270 */
[----:B------:R-:W-:-:S11]  /*02a0*/  MOV R4, R5 ;  /* 0x0000000500047202 */ /* 0x000fd60000000f00 */
[----:B------:R-:W-:Y:S05]  /*02b0*/  @!P0 BRA `(.L_x_47) ;  /* 0x0000000000548947 */ /* 0x000fea0003800000 */
[----:B------:R-:W0:Y:S01]  /*02c0*/  LDC.64 R20, c[0x0][0x390] ;  /* 0x0000e400ff147b82 */ /* 0x000e220000000a00 */
[----:B------:R-:W-:-:S04]  /*02d0*/  IADD3 R4, PT, PT, R16, 0x1, RZ ;  /* 0x0000000110047810 */ /* 0x000fc80007ffe0ff */
[----:B------:R-:W-:Y:S02]  /*02e0*/  LOP3.LUT R17, R4, 0x3, RZ, 0xc0, !PT ;  /* 0x0000000304117812 */ /* 0x000fe400078ec0ff */
[----:B------:R-:W-:Y:S01]  /*02f0*/  MOV R4, R5 ;  /* 0x0000000500047202 */ /* 0x000fe20000000f00 */
[----:B------:R-:W1:Y:S01]  /*0300*/  LDC.64 R6, c[0x0][0x380] ;  /* 0x0000e000ff067b82 */ /* 0x000e620000000a00 */
[----:B------:R-:W-:-:S07]  /*0310*/  IADD3 R17, PT, PT, -R17, RZ, RZ ;  /* 0x000000ff11117210 */ /* 0x000fce0007ffe1ff */
[----:B------:R-:W2:Y:S02]  /*0320*/  LDC.64 R18, c[0x0][0x388] ;  /* 0x0000e200ff127b82 */ /* 0x000ea40000000a00 */
.L_x_48:
        /* <DEDUP_REMOVED lines=14> */
.L_x_47:
[----:B------:R-:W-:Y:S05]  /*0410*/  BSYNC.RECONVERGENT B1 ;  /* 0x0000000000017941 */ /* 0x000fea0003800200 */
.L_x_46:
[----:B------:R-:W0:Y:S01]  /*0420*/  LDC.64 R6, c[0x0][0x390] ;  /* 0x0000e400ff067b82 */ /* 0x000e220000000a00 */
[----:B------:R-:W-:-:S07]  /*0430*/  ISETP.GE.U32.AND P0, PT, R16, 0x3, PT ;  /* 0x000000031000780c */ /* 0x000fce0003f06070 */
[----:B------:R-:W1:Y:S08]  /*0440*/  LDC.64 R22, c[0x0][0x380] ;  /* 0x0000e000ff167b82 */ /* 0x000e700000000a00 */
[----:B------:R-:W2:Y:S01]  /*0450*/  LDC.64 R20, c[0x0][0x388] ;  /* 0x0000e200ff147b82 */ /* 0x000ea20000000a00 */
[----:B------:R-:W-:Y:S05]  /*0460*/  @!P0 BRA `(.L_x_45) ;  /* 0x0000000000ac8947 */ /* 0x000fea0003800000 */
.L_x_49:
        /* <DEDUP_REMOVED lines=43> */
.L_x_45:
[----:B------:R-:W-:Y:S05]  /*0720*/  BSYNC.RECONVERGENT B0 ;  /* 0x0000000000007941 */ /* 0x000fea0003800200 */
.L_x_44:
[----:B------:R-:W-:-:S04]  /*0730*/  SHF.L.U32 R3, R2, 0x2, RZ ;  /* 0x0000000202037819 */ /* 0x000fc800000006ff */
[----:B------:R-:W-:-:S04]  /*0740*/  ISETP.GE.AND P0, PT, R3, R0, PT ;  /* 0x000000000300720c */ /* 0x000fc80003f06270 */
[----:B------:R-:W-:-:S13]  /*0750*/  ISETP.NE.OR P0, PT, R5, RZ, P0 ;  /* 0x000000ff0500720c */ /* 0x000fda0000705670 */
[----:B------:R-:W-:Y:S05]  /*0760*/  @P0 EXIT ;  /* 0x000000000000094d */ /* 0x000fea0003800000 */
[CC--:B------:R-:W-:Y:S02]  /*0770*/  IADD3 R4, PT, PT, R3.reuse, -R0.reuse, RZ ;  /* 0x8000000003047210 */ /* 0x0c0fe40007ffe0ff */
[----:B------:R-:W-:Y:S02]  /*0780*/  IADD3 R2, PT, PT, -R3, R0, RZ ;  /* 0x0000000003027210 */ /* 0x000fe40007ffe1ff */
[----:B------:R-:W-:Y:S02]  /*0790*/  ISETP.GT.U32.AND P1, PT, R4, -0x10, PT ;  /* 0xfffffff00400780c */ /* 0x000fe40003f24070 */
[----:B--2---:R-:W-:-:S04]  /*07a0*/  LOP3.LUT R20, R2, 0xf, RZ, 0xc0, !PT ;  /* 0x0000000f02147812 */ /* 0x004fc800078ec0ff */
[----:B------:R-:W-:-:S07]  /*07b0*/  ISETP.NE.AND P0, PT, R20, RZ, PT ;  /* 0x000000ff1400720c */ /* 0x000fce0003f05270 */
[----:B------:R-:W-:Y:S06]  /*07c0*/  @P1 BRA `(.L_x_50) ;  /* 0x0000000400481947 */ /* 0x000fec0003800000 */
[----:B------:R-:W2:Y:S01]  /*07d0*/  LDC.64 R4, c[0x0][0x380] ;  /* 0x0000e000ff047b82 */ /* 0x000ea20000000a00 */
[----:B------:R-:W-:-:S04]  /*07e0*/  LOP3.LUT R16, R2, 0xfffffff0, RZ, 0xc0, !PT ;  /* 0xfffffff002107812 */ /* 0x000fc800078ec0ff */
[----:B------:R-:W-:-:S03]  /*07f0*/  IADD3 R16, PT, PT, -R16, RZ, RZ ;  /* 0x000000ff10107210 */ /* 0x000fc60007ffe1ff */
[----:B0-----:R-:W0:Y:S08]  /*0800*/  LDC.64 R6, c[0x0][0x388] ;  /* 0x0000e200ff067b82 */ /* 0x001e300000000a00 */
[----:B---34-:R-:W3:Y:S01]  /*0810*/  LDC.64 R8, c[0x0][0x390] ;  /* 0x0000e400ff087b82 */ /* 0x018ee20000000a00 */
[----:B--2---:R-:W-:-:S04]  /*0820*/  IADD3 R4, P1, PT, R4, 0x20, RZ ;  /* 0x0000002004047810 */ /* 0x004fc80007f3e0ff */
[----:B------:R-:W-:Y:S02]  /*0830*/  IADD3.X R5, PT, PT, RZ, R5, RZ, P1, !PT ;  /* 0x00000005ff057210 */ /* 0x000fe40000ffe4ff */
[----:B0-----:R-:W-:-:S04]  /*0840*/  IADD3 R6, P2, PT, R6, 0x20, RZ ;  /* 0x0000002006067810 */ /* 0x001fc80007f5e0ff */
[----:B------:R-:W-:Y:S02]  /*0850*/  IADD3.X R7, PT, PT, RZ, R7, RZ, P2, !PT ;  /* 0x00000007ff077210 */ /* 0x000fe400017fe4ff */
[----:B---3--:R-:W-:-:S04]  /*0860*/  IADD3 R8, P3, PT, R8, 0x20, RZ ;  /* 0x0000002008087810 */ /* 0x008fc80007f7e0ff */
[----:B------:R-:W-:-:S09]  /*0870*/  IADD3.X R9, PT, PT, RZ, R9, RZ, P3, !PT ;  /* 0x00000009ff097210 */ /* 0x000fd20001ffe4ff */
.L_x_51:
[----:B------:R-:W-:-:S04]  /*0880*/  IMAD.WIDE R14, R3, 0x4, R4 ;  /* 0x00000004030e7825 */ /* 0x000fc800078e0204 */
[C---:B------:R-:W-:Y:S01]  /*0890*/  IMAD.WIDE R12, R3.reuse, 0x4, R6 ;  /* 0x00000004030c7825 */ /* 0x040fe200078e0206 */
[----:B0-----:R-:W2:Y:S04]  /*08a0*/  LDG.E R17, desc[UR4][R14.64+-0x20] ;  /* 0xffffe0040e117981 */ /* 0x001ea8000c1e1900 */
[----:B------:R-:W2:Y:S01]  /*08b0*/  LDG.E R18, desc[UR4][R12.64+-0x20] ;  /* 0xffffe0040c127981 */ /* 0x000ea2000c1e1900 */
[----:B------:R-:W-:-:S04]  /*08c0*/  IMAD.WIDE R10, R3, 0x4, R8 ;  /* 0x00000004030a7825 */ /* 0x000fc800078e0208 */
[----:B--2---:R-:W-:-:S05]  /*08d0*/  FADD R17, R17, R18 ;  /* 0x0000001211117221 */ /* 0x004fca0000000000 */
[----:B------:R0:W-:Y:S04]  /*08e0*/  STG.E desc[UR4][R10.64+-0x20], R17 ;  /* 0xffffe0110a007986 */ /* 0x0001e8000c101904 */
[----:B------:R-:W2:Y:S04]  /*08f0*/  LDG.E R18, desc[UR4][R14.64+-0x1c] ;  /* 0xffffe4040e127981 */ /* 0x000ea8000c1e1900 */
[----:B------:R-:W2:Y:S02]  /*0900*/  LDG.E R19, desc[UR4][R12.64+-0x1c] ;  /* 0xffffe4040c137981 */ /* 0x000ea4000c1e1900 */
[----:B--2---:R-:W-:-:S05]  /*0910*/  FADD R19, R18, R19 ;  /* 0x0000001312137221 */ /* 0x004fca0000000000 */
[----:B------:R2:W-:Y:S04]  /*0920*/  STG.E desc[UR4][R10.64+-0x1c], R19 ;  /* 0xffffe4130a007986 */ /* 0x0005e8000c101904 */
[----:B------:R-:W3:Y:S04]  /*0930*/  LDG.E R18, desc[UR4][R14.64+-0x18] ;  /* 0xffffe8040e127981 */ /* 0x000ee8000c1e1900 */
[----:B------:R-:W3:Y:S02]  /*0940*/  LDG.E R21, desc[UR4][R12.64+-0x18] ;  /* 0xffffe8040c157981 */ /* 0x000ee4000c1e1900 */
[----:B---3--:R-:W-:-:S05]  /*0950*/  FADD R21, R18, R21 ;  /* 0x0000001512157221 */ /* 0x008fca0000000000 */
[----:B------:R3:W-:Y:S04]  /*0960*/  STG.E desc[UR4][R10.64+-0x18], R21 ;  /* 0xffffe8150a007986 */ /* 0x0007e8000c101904 */
[----:B------:R-:W4:Y:S04]  /*0970*/  LDG.E R18, desc[UR4][R14.64+-0x14] ;  /* 0xffffec040e127981 */ /* 0x000f28000c1e1900 */
[----:B-1----:R-:W4:Y:S02]  /*0980*/  LDG.E R23, desc[UR4][R12.64+-0x14] ;  /* 0xffffec040c177981 */ /* 0x002f24000c1e1900 */
[----:B----4-:R-:W-:-:S05]  /*0990*/  FADD R23, R18, R23 ;  /* 0x0000001712177221 */ /* 0x010fca0000000000 */
[----:B------:R1:W-:Y:S04]  /*09a0*/  STG.E desc[UR4][R10.64+-0x14], R23 ;  /* 0xffffec170a007986 */ /* 0x0003e8000c101904 */
[----:B0-----:R-:W4:Y:S04]  /*09b0*/  LDG.E R17, desc[UR4][R14.64+-0x10] ;  /* 0xfffff0040e117981 */ /* 0x001f28000c1e1900 */
[----:B------:R-:W4:Y:S02]  /*09c0*/  LDG.E R18, desc[UR4][R12.64+-0x10] ;  /* 0xfffff0040c127981 */ /* 0x000f24000c1e1900 */
[----:B----4-:R-:W-:-:S05]  /*09d0*/  FADD R17, R17, R18 ;  /* 0x0000001211117221 */ /* 0x010fca0000000000 */
[----:B------:R0:W-:Y:S04]  /*09e0*/  STG.E desc[UR4][R10.64+-0x10], R17 ;  /* 0xfffff0110a007986 */ /* 0x0001e8000c101904 */
[----:B------:R-:W4:Y:S04]  /*09f0*/  LDG.E R18, desc[UR4][R14.64+-0xc] ;  /* 0xfffff4040e127981 */ /* 0x000f28000c1e1900 */
[----:B--2---:R-:W4:Y:S02]  /*0a00*/  LDG.E R19, desc[UR4][R12.64+-0xc] ;  /* 0xfffff4040c137981 */ /* 0x004f24000c1e1900 */
[----:B----4-:R-:W-:-:S05]  /*0a10*/  FADD R19, R18, R19 ;  /* 0x0000001312137221 */ /* 0x010fca0000000000 */
[----:B------:R2:W-:Y:S04]  /*0a20*/  STG.E desc[UR4][R10.64+-0xc], R19 ;  /* 0xfffff4130a007986 */ /* 0x0005e8000c101904 */
[----:B------:R-:W4:Y:S04]  /*0a30*/  LDG.E R18, desc[UR4][R14.64+-0x8] ;  /* 0xfffff8040e127981 */ /* 0x000f28000c1e1900 */
[----:B---3--:R-:W4:Y:S02]  /*0a40*/  LDG.E R21, desc[UR4][R12.64+-0x8] ;  /* 0xfffff8040c157981 */ /* 0x008f24000c1e1900 */
[----:B----4-:R-:W-:-:S05]  /*0a50*/  FADD R21, R18, R21 ;  /* 0x0000001512157221 */ /* 0x010fca0000000000 */
        /* <DEDUP_REMOVED lines=29> */
[----:B------:R-:W2:Y:S04]  /*0c30*/  LDG.E R18, desc[UR4][R14.64+0x18] ;  /* 0x000018040e127981 */ /* 0x000ea8000c1e1900 */
[----:B---3--:R-:W2:Y:S02]  /*0c40*/  LDG.E R21, desc[UR4][R12.64+0x18] ;  /* 0x000018040c157981 */ /* 0x008ea4000c1e1900 */
[----:B--2---:R-:W-:-:S05]  /*0c50*/  FADD R21, R18, R21 ;  /* 0x0000001512157221 */ /* 0x004fca0000000000 */
[----:B------:R0:W-:Y:S04]  /*0c60*/  STG.E desc[UR4][R10.64+0x18], R21 ;  /* 0x000018150a007986 */ /* 0x0001e8000c101904 */
[----:B------:R-:W2:Y:S04]  /*0c70*/  LDG.E R18, desc[UR4][R14.64+0x1c] ;  /* 0x00001c040e127981 */ /* 0x000ea8000c1e1900 */
[----:B-1----:R-:W2:Y:S01]  /*0c80*/  LDG.E R23, desc[UR4][R12.64+0x1c] ;  /* 0x00001c040c177981 */ /* 0x002ea2000c1e1900 */
[----:B------:R-:W-:Y:S02]  /*0c90*/  IADD3 R16, PT, PT, R16, 0x10, RZ ;  /* 0x0000001010107810 */ /* 0x000fe40007ffe0ff */
[----:B------:R-:W-:-:S02]  /*0ca0*/  IADD3 R3, PT, PT, R3, 0x10, RZ ;  /* 0x0000001003037810 */ /* 0x000fc40007ffe0ff */
[----:B------:R-:W-:Y:S01]  /*0cb0*/  ISETP.NE.AND P1, PT, R16, RZ, PT ;  /* 0x000000ff1000720c */ /* 0x000fe20003f25270 */
[----:B--2---:R-:W-:-:S05]  /*0cc0*/  FADD R23, R18, R23 ;  /* 0x0000001712177221 */ /* 0x004fca0000000000 */
[----:B------:R0:W-:Y:S07]  /*0cd0*/  STG.E desc[UR4][R10.64+0x1c], R23 ;  /* 0x00001c170a007986 */ /* 0x0001ee000c101904 */
[----:B------:R-:W-:Y:S05]  /*0ce0*/  @P1 BRA `(.L_x_51) ;  /* 0xfffffff800e41947 */ /* 0x000fea000383ffff */
.L_x_50:
[----:B------:R-:W-:Y:S05]  /*0cf0*/  @!P0 EXIT ;  /* 0x000000000000894d */ /* 0x000fea0003800000 */
[----:B------:R-:W-:Y:S02]  /*0d00*/  ISETP.GE.U32.AND P0, PT, R20, 0x8, PT ;  /* 0x000000081400780c */ /* 0x000fe40003f06070 */
[----:B------:R-:W-:-:S04]  /*0d10*/  LOP3.LUT R2, R2, 0x7, RZ, 0xc0, !PT ;  /* 0x0000000702027812 */ /* 0x000fc800078ec0ff */
[----:B------:R-:W-:-:S07]  /*0d20*/  ISETP.NE.AND P1, PT, R2, RZ, PT ;  /* 0x000000ff0200720c */ /* 0x000fce0003f25270 */
[----:B------:R-:W-:Y:S06]  /*0d30*/  @!P0 BRA `(.L_x_52) ;  /* 0x00000000009c8947 */ /* 0x000fec0003800000 */
[----:B------:R-:W2:Y:S08]  /*0d40*/  LDC.64 R4, c[0x0][0x380] ;  /* 0x0000e000ff047b82 */ /* 0x000eb00000000a00 */
[----:B0-----:R-:W0:Y:S08]  /*0d50*/  LDC.64 R6, c[0x0][0x388] ;  /* 0x0000e200ff067b82 */ /* 0x001e300000000a00 */
[----:B---34-:R-:W3:Y:S01]  /*0d60*/  LDC.64 R8, c[0x0][0x390] ;  /* 0x0000e400ff087b82 */ /* 0x018ee20000000a00 */
[----:B--2---:R-:W-:-:S05]  /*0d70*/  IMAD.WIDE R4, R3, 0x4, R4 ;  /* 0x0000000403047825 */ /* 0x004fca00078e0204 */
[----:B------:R-:W2:Y:S01]  /*0d80*/  LDG.E R10, desc[UR4][R4.64] ;  /* 0x00000004040a7981 */ /* 0x000ea2000c1e1900 */
[----:B0-----:R-:W-:-:S05]  /*0d90*/  IMAD.WIDE R6, R3, 0x4, R6 ;  /* 0x0000000403067825 */ /* 0x001fca00078e0206 */
[----:B------:R-:W2:Y:S01]  /*0da0*/  LDG.E R11, desc[UR4][R6.64] ;  /* 0x00000004060b7981 */ /* 0x000ea2000c1e1900 */
[----:B---3--:R-:W-:-:S04]  /*0db0*/  IMAD.WIDE R8, R3, 0x4, R8 ;  /* 0x0000000403087825 */ /* 0x008fc800078e0208 */
        /* <DEDUP_REMOVED lines=11> */
[----:B------:R-:W4:Y:S02]  /*0e70*/  LDG.E R17, desc[UR4][R6.64+0xc] ;  /* 0x00000c0406117981 */ /* 0x000f24000c1e1900 */
[----:B----4-:R-:W-:-:S05]  /*0e80*/  FADD R17, R10, R17 ;  /* 0x000000110a117221 */ /* 0x010fca0000000000 */
[----:B------:R4:W-:Y:S04]  /*0e90*/  STG.E desc[UR4][R8.64+0xc], R17 ;  /* 0x00000c1108007986 */ /* 0x0009e8000c101904 */
[----:B------:R-:W5:Y:S04]  /*0ea0*/  LDG.E R10, desc[UR4][R4.64+0x10] ;  /* 0x00001004040a7981 */ /* 0x000f68000c1e1900 */
[----:B0-----:R-:W5:Y:S02]  /*0eb0*/  LDG.E R11, desc[UR4][R6.64+0x10] ;  /* 0x00001004060b7981 */ /* 0x001f64000c1e1900 */
[----:B-----5:R-:W-:-:S05]  /*0ec0*/  FADD R11, R10, R11 ;  /* 0x0000000b0a0b7221 */ /* 0x020fca0000000000 */
[----:B------:R0:W-:Y:S04]  /*0ed0*/  STG.E desc[UR4][R8.64+0x10], R11 ;  /* 0x0000100b08007986 */ /* 0x0001e8000c101904 */
[----:B------:R-:W5:Y:S04]  /*0ee0*/  LDG.E R10, desc[UR4][R4.64+0x14] ;  /* 0x00001404040a7981 */ /* 0x000f68000c1e1900 */
[----:B--2---:R-:W5:Y:S02]  /*0ef0*/  LDG.E R13, desc[UR4][R6.64+0x14] ;  /* 0x00001404060d7981 */ /* 0x004f64000c1e1900 */
[----:B-----5:R-:W-:-:S05]  /*0f00*/  FADD R13, R10, R13 ;  /* 0x0000000d0a0d7221 */ /* 0x020fca0000000000 */
[----:B------:R0:W-:Y:S04]  /*0f10*/  STG.E desc[UR4][R8.64+0x14], R13 ;  /* 0x0000140d08007986 */ /* 0x0001e8000c101904 */
[----:B------:R-:W2:Y:S04]  /*0f20*/  LDG.E R10, desc[UR4][R4.64+0x18] ;  /* 0x00001804040a7981 */ /* 0x000ea8000c1e1900 */
[----:B---3--:R-:W2:Y:S02]  /*0f30*/  LDG.E R15, desc[UR4][R6.64+0x18] ;  /* 0x00001804060f7981 */ /* 0x008ea4000c1e1900 */
[----:B--2---:R-:W-:-:S05]  /*0f40*/  FADD R15, R10, R15 ;  /* 0x0000000f0a0f7221 */ /* 0x004fca0000000000 */
[----:B------:R0:W-:Y:S04]  /*0f50*/  STG.E desc[UR4][R8.64+0x18], R15 ;  /* 0x0000180f08007986 */ /* 0x0001e8000c101904 */
[----:B------:R-:W2:Y:S04]  /*0f60*/  LDG.E R10, desc[UR4][R4.64+0x1c] ;  /* 0x00001c04040a7981 */ /* 0x000ea8000c1e1900 */
[----:B----4-:R-:W2:Y:S01]  /*0f70*/  LDG.E R17, desc[UR4][R6.64+0x1c] ;  /* 0x00001c0406117981 */ /* 0x010ea2000c1e1900 */
[----:B------:R-:W-:Y:S01]  /*0f80*/  IADD3 R3, PT, PT, R3, 0x8, RZ ;  /* 0x0000000803037810 */ /* 0x000fe20007ffe0ff */
[----:B--2---:R-:W-:-:S05]  /*0f90*/  FADD R17, R10, R17 ;  /* 0x000000110a117221 */ /* 0x004fca0000000000 */
[----:B------:R0:W-:Y:S02]  /*0fa0*/  STG.E desc[UR4][R8.64+0x1c], R17 ;  /* 0x00001c1108007986 */ /* 0x0001e4000c101904 */
.L_x_52:
        /* <DEDUP_REMOVED lines=15> */
[----:B------:R-:W3:Y:S04]  /*10a0*/  LDG.E R2, desc[UR4][R4.64+0x4] ;  /* 0x0000040404027981 */ /* 0x000ee8000c1e1900 */
[----:B------:R-:W3:Y:S02]  /*10b0*/  LDG.E R13, desc[UR4][R6.64+0x4] ;  /* 0x00000404060d7981 */ /* 0x000ee4000c1e1900 */
[----:B---3--:R-:W-:-:S05]  /*10c0*/  FADD R13, R2, R13 ;  /* 0x0000000d020d7221 */ /* 0x008fca0000000000 */
[----:B------:R2:W-:Y:S04]  /*10d0*/  STG.E desc[UR4][R8.64+0x4], R13 ;  /* 0x0000040d08007986 */ /* 0x0005e8000c101904 */
[----:B------:R-:W3:Y:S04]  /*10e0*/  LDG.E R2, desc[UR4][R4.64+0x8] ;  /* 0x0000080404027981 */ /* 0x000ee8000c1e1900 */
[----:B------:R-:W3:Y:S02]  /*10f0*/  LDG.E R15, desc[UR4][R6.64+0x8] ;  /* 0x00000804060f7981 */ /* 0x000ee4000c1e1900 */
[----:B---3--:R-:W-:-:S05]  /*1100*/  FADD R15, R2, R15 ;  /* 0x0000000f020f7221 */ /* 0x008fca0000000000 */
[----:B------:R2:W-:Y:S04]  /*1110*/  STG.E desc[UR4][R8.64+0x8], R15 ;  /* 0x0000080f08007986 */ /* 0x0005e8000c101904 */
[----:B------:R-:W3:Y:S04]  /*1120*/  LDG.E R2, desc[UR4][R4.64+0xc] ;  /* 0x00000c0404027981 */ /* 0x000ee8000c1e1900 */
[----:B------:R-:W3:Y:S01]  /*1130*/  LDG.E R17, desc[UR4][R6.64+0xc] ;  /* 0x00000c0406117981 */ /* 0x000ee2000c1e1900 */
[----:B------:R-:W-:Y:S01]  /*1140*/  IADD3 R3, PT, PT, R3, 0x4, RZ ;  /* 0x0000000403037810 */ /* 0x000fe20007ffe0ff */
[----:B---3--:R-:W-:-:S05]  /*1150*/  FADD R17, R2, R17 ;  /* 0x0000001102117221 */ /* 0x008fca0000000000 */
[----:B------:R2:W-:Y:S02]  /*1160*/  STG.E desc[UR4][R8.64+0xc], R17 ;  /* 0x00000c1108007986 */ /* 0x0005e4000c101904 */
.L_x_53:
[----:B------:R-:W-:Y:S05]  /*1170*/  @!P1 EXIT ;  /* 0x000000000000994d */ /* 0x000fea0003800000 */
[----:B0-234-:R-:W0:Y:S01]  /*1180*/  LDC.64 R10, c[0x0][0x390] ;  /* 0x0000e400ff0a7b82 */ /* 0x01de220000000a00 */
[----:B------:R-:W-:-:S07]  /*1190*/  IADD3 R0, PT, PT, -R0, RZ, RZ ;  /* 0x000000ff00007210 */ /* 0x000fce0007ffe1ff */
[----:B------:R-:W2:Y:S08]  /*11a0*/  LDC.64 R14, c[0x0][0x380] ;  /* 0x0000e000ff0e7b82 */ /* 0x000eb00000000a00 */
[----:B------:R-:W3:Y:S02]  /*11b0*/  LDC.64 R12, c[0x0][0x388] ;  /* 0x0000e200ff0c7b82 */ /* 0x000ee40000000a00 */
.L_x_54:
[----:B---3--:R-:W-:-:S04]  /*11c0*/  IMAD.WIDE R6, R3, 0x4, R12 ;  /* 0x0000000403067825 */ /* 0x008fc800078e020c */
[C---:B--2---:R-:W-:Y:S02]  /*11d0*/  IMAD.WIDE R8, R3.reuse, 0x4, R14 ;  /* 0x0000000403087825 */ /* 0x044fe400078e020e */
[----:B------:R-:W2:Y:S04]  /*11e0*/  LDG.E R7, desc[UR4][R6.64] ;  /* 0x0000000406077981 */ /* 0x000ea8000c1e1900 */
[----:B------:R-:W2:Y:S01]  /*11f0*/  LDG.E R8, desc[UR4][R8.64] ;  /* 0x0000000408087981 */ /* 0x000ea2000c1e1900 */
[C---:B0---4-:R-:W-:Y:S01]  /*1200*/  IMAD.WIDE R4, R3.reuse, 0x4, R10 ;  /* 0x0000000403047825 */ /* 0x051fe200078e020a */
[----:B------:R-:W-:Y:S02]  /*1210*/  IADD3 R0, PT, PT, R0, 0x1, RZ ;  /* 0x0000000100007810 */ /* 0x000fe40007ffe0ff */
[----:B------:R-:W-:-:S02]  /*1220*/  IADD3 R3, PT, PT, R3, 0x1, RZ ;  /* 0x0000000103037810 */ /* 0x000fc40007ffe0ff */
[----:B------:R-:W-:Y:S01]  /*1230*/  ISETP.NE.AND P0, PT, R0, RZ, PT ;  /* 0x000000ff0000720c */ /* 0x000fe20003f05270 */
[----:B--2---:R-:W-:-:S05]  /*1240*/  FADD R17, R8, R7 ;  /* 0x0000000708117221 */ /* 0x004fca0000000000 */
[----:B------:R4:W-:Y:S07]  /*1250*/  STG.E desc[UR4][R4.64], R17 ;  /* 0x0000001104007986 */ /* 0x0009ee000c101904 */
[----:B------:R-:W-:Y:S05]  /*1260*/  @P0 BRA `(.L_x_54) ;  /* 0xfffffffc00d40947 */ /* 0x000fea000383ffff */
[----:B------:R-:W-:Y:S05]  /*1270*/  EXIT ;  /* 0x000000000000794d */ /* 0x000fea0003800000 */
.L_x_55:
        /* <DEDUP_REMOVED lines=16> */
.L_x_83:


//--------------------- .text._Z19vectorizedVectorSumPfS_S_i --------------------------
	.section	.text._Z19vectorizedVectorSumPfS_S_i,"ax",@progbits
	.align	128
        .global         _Z19vectorizedVectorSumPfS_S_i
        .type           _Z19vectorizedVectorSumPfS_S_i,@function
        .size           _Z19vectorizedVectorSumPfS_S_i,(.L_x_84 - _Z19vectorizedVectorSumPfS_S_i)
        .other          _Z19vectorizedVectorSumPfS_S_i,@"STO_CUDA_ENTRY STV_DEFAULT"
_Z19vectorizedVectorSumPfS_S_i:
.text._Z19vectorizedVectorSumPfS_S_i:
[----:B------:R-:W-:Y:S01]  /*0000*/  LDC R1, c[0x0][0x37c] ;  /* 0x0000df00ff017b82 */ /* 0x000fe20000000800 */
[----:B------:R-:W0:Y:S07]  /*0010*/  S2R R4, SR_TID.X ;  /* 0x0000000000047919 */ /* 0x000e2e0000002100 */
[----:B------:R-:W1:Y:S01]  /*0020*/  LDC R3, c[0x0][0x398] ;  /* 0x0000e600ff037b82 */ /* 0x000e620000000800 */
[----:B------:R-:W-:Y:S07]  /*0030*/  BSSY.RECONVERGENT B0, `(.L_x_56) ;  /* 0x000001a000007945 */ /* 0x000fee0003800200 */
[----:B------:R-:W0:Y:S08]  /*0040*/  S2UR UR4, SR_CTAID.X ;  /* 0x00000000000479c3 */ /* 0x000e300000002500 */
[----:B------:R-:W0:Y:S01]  /*0050*/  LDC R13, c[0x0][0x360] ;  /* 0x0000d800ff0d7b82 */ /* 0x000e220000000800 */
[----:B-1----:R-:W-:-:S04]  /*0060*/  SHF.R.S32.HI R0, RZ, 0x1f, R3 ;  /* 0x0000001fff007819 */ /* 0x002fc80000011403 */
[----:B------:R-:W-:-:S04]  /*0070*/  LEA.HI R0, R0, R3, RZ, 0x2 ;  /* 0x0000000300007211 */ /* 0x000fc800078f10ff */
[----:B------:R-:W-:-:S04]  /*0080*/  SHF.R.S32.HI R2, RZ, 0x2, R0 ;  /* 0x00000002ff027819 */ /* 0x000fc80000011400 */
[----:B------:R-:W-:Y:S01]  /*0090*/  SHF.L.U32 R0, R2, 0x2, RZ ;  /* 0x0000000202007819 */ /* 0x000fe200000006ff */
[----:B0-----:R-:W-:-:S03]  /*00a0*/  IMAD R13, R13, UR4, R4 ;  /* 0x000000040d0d7c24 */ /* 0x001fc6000f8e0204 */
[----:B------:R-:W-:Y:S01]  /*00b0*/  ISETP.GE.AND P0, PT, R0, R3, PT ;  /* 0x000000030000720c */ /* 0x000fe20003f06270 */
[----:B------:R-:W0:Y:S01]  /*00c0*/  LDCU.64 UR4, c[0x0][0x358] ;  /* 0x00006b00ff0477ac */ /* 0x000e220008000a00 */
[C---:B------:R-:W-:Y:S02]  /*00d0*/  ISETP.GE.AND P1, PT, R13.reuse, R2, PT ;  /* 0x000000020d00720c */ /* 0x040fe40003f26270 */
[----:B------:R-:W-:-:S11]  /*00e0*/  ISETP.NE.OR P0, PT, R13, RZ, P0 ;  /* 0x000000ff0d00720c */ /* 0x000fd60000705670 */
[----:B------:R-:W-:Y:S05]  /*00f0*/  @P1 BRA `(.L_x_57) ;  /* 0x0000000000341947 */ /* 0x000fea0003800000 */
[----:B------:R-:W1:Y:S08]  /*0100*/  LDC.64 R4, c[0x0][0x380] ;  /* 0x0000e000ff047b82 */ /* 0x000e700000000a00 */
[----:B------:R-:W2:Y:S08]  /*0110*/  LDC.64 R8, c[0x0][0x388] ;  /* 0x0000e200ff087b82 */ /* 0x000eb00000000a00 */
[----:B------:R-:W3:Y:S01]  /*0120*/  LDC.64 R10, c[0x0][0x390] ;  /* 0x0000e400ff0a7b82 */ /* 0x000ee20000000a00 */
[----:B-1----:R-:W-:-:S06]  /*0130*/  IMAD.WIDE R4, R13, 0x10, R4 ;  /* 0x000000100d047825 */ /* 0x002fcc00078e0204 */
[----:B0-----:R-:W4:Y:S01]  /*0140*/  LDG.E.128 R4, desc[UR4][R4.64] ;  /* 0x0000000404047981 */ /* 0x001f22000c1e1d00 */
[----:B--2---:R-:W-:-:S05]  /*0150*/  IMAD.WIDE R8, R13, 0x10, R8 ;  /* 0x000000100d087825 */ /* 0x004fca00078e0208 */
[----:B------:R-:W4:Y:S02]  /*0160*/  LDG.E.128 R16, desc[UR4][R8.64] ;  /* 0x0000000408107981 */ /* 0x000f24000c1e1d00 */
[----:B----4-:R-:W-:Y:S01]  /*0170*/  FADD R18, R6, R18 ;  /* 0x0000001206127221 */ /* 0x010fe20000000000 */
[----:B------:R-:W-:Y:S01]  /*0180*/  FADD R19, R7, R19 ;  /* 0x0000001307137221 */ /* 0x000fe20000000000 */
[----:B------:R-:W-:Y:S01]  /*0190*/  FADD R16, R4, R16 ;  /* 0x0000001004107221 */ /* 0x000fe20000000000 */
[----:B------:R-:W-:Y:S01]  /*01a0*/  FADD R17, R5, R17 ;  /* 0x0000001105117221 */ /* 0x000fe20000000000 */
[----:B---3--:R-:W-:-:S05]  /*01b0*/  IMAD.WIDE R6, R13, 0x10, R10 ;  /* 0x000000100d067825 */ /* 0x008fca00078e020a */
[----:B------:R1:W-:Y:S02]  /*01c0*/  STG.E.128 desc[UR4][R6.64], R16 ;  /* 0x0000001006007986 */ /* 0x0003e4000c101d04 */
.L_x_57:
[----:B0-----:R-:W-:Y:S05]  /*01d0*/  BSYNC.RECONVERGENT B0 ;  /* 0x0000000000007941 */ /* 0x001fea0003800200 */
.L_x_56:
[----:B------:R-:W-:Y:S05]  /*01e0*/  @P0 EXIT ;  /* 0x000000000000094d */ /* 0x000fea0003800000 */
[CC--:B------:R-:W-:Y:S02]  /*01f0*/  IADD3 R4, PT, PT, R0.reuse, -R3.reuse, RZ ;  /* 0x8000000300047210 */ /* 0x0c0fe40007ffe0ff */
[----:B------:R-:W-:Y:S02]  /*0200*/  IADD3 R2, PT, PT, -R0, R3, RZ ;  /* 0x0000000300027210 */ /* 0x000fe40007ffe1ff */
[----:B------:R-:W-:Y:S02]  /*0210*/  ISETP.GT.U32.AND P1, PT, R4, -0x10, PT ;  /* 0xfffffff00400780c */ /* 0x000fe40003f24070 */
[----:B------:R-:W-:-:S04]  /*0220*/  LOP3.LUT R20, R2, 0xf, RZ, 0xc0, !PT ;  /* 0x0000000f02147812 */ /* 0x000fc800078ec0ff */
[----:B------:R-:W-:-:S07]  /*0230*/  ISETP.NE.AND P0, PT, R20, RZ, PT ;  /* 0x000000ff1400720c */ /* 0x000fce0003f05270 */
[----:B------:R-:W-:Y:S06]  /*0240*/  @P1 BRA `(.L_x_58) ;  /* 0x0000000400481947 */ /* 0x000fec0003800000 */
[----:B------:R-:W0:Y:S01]  /*0250*/  LDC.64 R4, c[0x0][0x380] ;  /* 0x0000e000ff047b82 */ /* 0x000e220000000a00 */
[----:B-1----:R-:W-:-:S04]  /*0260*/  LOP3.LUT R16, R2, 0xfffffff0, RZ, 0xc0, !PT ;  /* 0xfffffff002107812 */ /* 0x002fc800078ec0ff */
[----:B------:R-:W-:-:S03]  /*0270*/  IADD3 R16, PT, PT, -R16, RZ, RZ ;  /* 0x000000ff10107210 */ /* 0x000fc60007ffe1ff */
[----:B------:R-:W1:Y:S08]  /*0280*/  LDC.64 R6, c[0x0][0x388] ;  /* 0x0000e200ff067b82 */ /* 0x000e700000000a00 */
[----:B------:R-:W2:Y:S01]  /*0290*/  LDC.64 R8, c[0x0][0x390] ;  /* 0x0000e400ff087b82 */ /* 0x000ea20000000a00 */
[----:B0-----:R-:W-:-:S04]  /*02a0*/  IADD3 R4, P1, PT, R4, 0x20, RZ ;  /* 0x0000002004047810 */ /* 0x001fc80007f3e0ff */
[----:B------:R-:W-:Y:S02]  /*02b0*/  IADD3.X R5, PT, PT, RZ, R5, RZ, P1, !PT ;  /* 0x00000005ff057210 */ /* 0x000fe40000ffe4ff */
[----:B-1----:R-:W-:-:S04]  /*02c0*/  IADD3 R6, P2, PT, R6, 0x20, RZ ;  /* 0x0000002006067810 */ /* 0x002fc80007f5e0ff */
[----:B------:R-:W-:Y:S02]  /*02d0*/  IADD3.X R7, PT, PT, RZ, R7, RZ, P2, !PT ;  /* 0x00000007ff077210 */ /* 0x000fe400017fe4ff */
[----:B--2---:R-:W-:-:S04]  /*02e0*/  IADD3 R8, P3, PT, R8, 0x20, RZ ;  /* 0x0000002008087810 */ /* 0x004fc80007f7e0ff */
[----:B------:R-:W-:-:S09]  /*02f0*/  IADD3.X R9, PT, PT, RZ, R9, RZ, P3, !PT ;  /* 0x00000009ff097210 */ /* 0x000fd20001ffe4ff */
.L_x_59:
        /* <DEDUP_REMOVED lines=19> */
[----:B0-----:R-:W4:Y:S04]  /*0430*/  LDG.E R17, desc[UR4][R14.64+-0x10] ;  /* 0xfffff0040e117981 */ /* 0x001f28000c1e1900 */
[----:B------:R-:W4:Y:S02]  /*0440*/  LDG.E R18, desc[UR4][R12.64+-0x10] ;  /* 0xfffff0040c127981 */ /* 0x000f24000c1e1900 */
[----:B----4-:R-:W-:-:S05]  /*0450*/  FADD R17, R17, R18 ;  /* 0x0000001211117221 */ /* 0x010fca0000000000 */
[----:B------:R0:W-:Y:S04]  /*0460*/  STG.E desc[UR4][R10.64+-0x10], R17 ;  /* 0xfffff0110a007986 */ /* 0x0001e8000c101904 */
[----:B------:R-:W4:Y:S04]  /*0470*/  LDG.E R18, desc[UR4][R14.64+-0xc] ;  /* 0xfffff4040e127981 */ /* 0x000f28000c1e1900 */
[----:B-1----:R-:W4:Y:S02]  /*0480*/  LDG.E R19, desc[UR4][R12.64+-0xc] ;  /* 0xfffff4040c137981 */ /* 0x002f24000c1e1900 */
        /* <DEDUP_REMOVED lines=38> */
[----:B------:R-:W2:Y:S04]  /*06f0*/  LDG.E R18, desc[UR4][R14.64+0x1c] ;  /* 0x00001c040e127981 */ /* 0x000ea8000c1e1900 */
[----:B---3--:R-:W2:Y:S01]  /*0700*/  LDG.E R23, desc[UR4][R12.64+0x1c] ;  /* 0x00001c040c177981 */ /* 0x008ea2000c1e1900 */
[----:B------:R-:W-:Y:S02]  /*0710*/  IADD3 R16, PT, PT, R16, 0x10, RZ ;  /* 0x0000001010107810 */ /* 0x000fe40007ffe0ff */
[----:B------:R-:W-:-:S02]  /*0720*/  IADD3 R0, PT, PT, R0, 0x10, RZ ;  /* 0x0000001000007810 */ /* 0x000fc40007ffe0ff */
[----:B------:R-:W-:Y:S01]  /*0730*/  ISETP.NE.AND P1, PT, R16, RZ, PT ;  /* 0x000000ff1000720c */ /* 0x000fe20003f25270 */
[----:B--2---:R-:W-:-:S05]  /*0740*/  FADD R23, R18, R23 ;  /* 0x0000001712177221 */ /* 0x004fca0000000000 */
[----:B------:R0:W-:Y:S07]  /*0750*/  STG.E desc[UR4][R10.64+0x1c], R23 ;  /* 0x00001c170a007986 */ /* 0x0001ee000c101904 */
[----:B------:R-:W-:Y:S05]  /*0760*/  @P1 BRA `(.L_x_59) ;  /* 0xfffffff800e41947 */ /* 0x000fea000383ffff */
.L_x_58:
[----:B------:R-:W-:Y:S05]  /*0770*/  @!P0 EXIT ;  /* 0x000000000000894d */ /* 0x000fea0003800000 */
[----:B------:R-:W-:Y:S02]  /*0780*/  ISETP.GE.U32.AND P0, PT, R20, 0x8, PT ;  /* 0x000000081400780c */ /* 0x000fe40003f06070 */
[----:B------:R-:W-:-:S04]  /*0790*/  LOP3.LUT R2, R2, 0x7, RZ, 0xc0, !PT ;  /* 0x0000000702027812 */ /* 0x000fc800078ec0ff */
[----:B------:R-:W-:-:S07]  /*07a0*/  ISETP.NE.AND P1, PT, R2, RZ, PT ;  /* 0x000000ff0200720c */ /* 0x000fce0003f25270 */
[----:B------:R-:W-:Y:S06]  /*07b0*/  @!P0 BRA `(.L_x_60) ;  /* 0x00000000009c8947 */ /* 0x000fec0003800000 */
[----:B------:R-:W2:Y:S08]  /*07c0*/  LDC.64 R4, c[0x0][0x380] ;  /* 0x0000e000ff047b82 */ /* 0x000eb00000000a00 */
[----:B-1----:R-:W1:Y:S08]  /*07d0*/  LDC.64 R6, c[0x0][0x388] ;  /* 0x0000e200ff067b82 */ /* 0x002e700000000a00 */
[----:B------:R-:W3:Y:S01]  /*07e0*/  LDC.64 R8, c[0x0][0x390] ;  /* 0x0000e400ff087b82 */ /* 0x000ee20000000a00 */
[----:B--2---:R-:W-:-:S05]  /*07f0*/  IMAD.WIDE R4, R0, 0x4, R4 ;  /* 0x0000000400047825 */ /* 0x004fca00078e0204 */
[----:B0-----:R-:W2:Y:S01]  /*0800*/  LDG.E R10, desc[UR4][R4.64] ;  /* 0x00000004040a7981 */ /* 0x001ea2000c1e1900 */
[----:B-1----:R-:W-:-:S05]  /*0810*/  IMAD.WIDE R6, R0, 0x4, R6 ;  /* 0x0000000400067825 */ /* 0x002fca00078e0206 */
        /* <DEDUP_REMOVED lines=17> */
[----:B0-----:R-:W4:Y:S02]  /*0930*/  LDG.E R11, desc[UR4][R6.64+0x10] ;  /* 0x00001004060b7981 */ /* 0x001f24000c1e1900 */
[----:B----4-:R-:W-:-:S05]  /*0940*/  FADD R11, R10, R11 ;  /* 0x0000000b0a0b7221 */ /* 0x010fca0000000000 */
[----:B------:R4:W-:Y:S04]  /*0950*/  STG.E desc[UR4][R8.64+0x10], R11 ;  /* 0x0000100b08007986 */ /* 0x0009e8000c101904 */
[----:B------:R-:W5:Y:S04]  /*0960*/  LDG.E R10, desc[UR4][R4.64+0x14] ;  /* 0x00001404040a7981 */ /* 0x000f68000c1e1900 */
[----:B-1----:R-:W5:Y:S02]  /*0970*/  LDG.E R13, desc[UR4][R6.64+0x14] ;  /* 0x00001404060d7981 */ /* 0x002f64000c1e1900 */
[----:B-----5:R-:W-:-:S05]  /*0980*/  FADD R13, R10, R13 ;  /* 0x0000000d0a0d7221 */ /* 0x020fca0000000000 */
[----:B------:R4:W-:Y:S04]  /*0990*/  STG.E desc[UR4][R8.64+0x14], R13 ;  /* 0x0000140d08007986 */ /* 0x0009e8000c101904 */
[----:B------:R-:W5:Y:S04]  /*09a0*/  LDG.E R10, desc[UR4][R4.64+0x18] ;  /* 0x00001804040a7981 */ /* 0x000f68000c1e1900 */
[----:B--2---:R-:W5:Y:S02]  /*09b0*/  LDG.E R15, desc[UR4][R6.64+0x18] ;  /* 0x00001804060f7981 */ /* 0x004f64000c1e1900 */
[----:B-----5:R-:W-:-:S05]  /*09c0*/  FADD R15, R10, R15 ;  /* 0x0000000f0a0f7221 */ /* 0x020fca0000000000 */
[----:B------:R4:W-:Y:S04]  /*09d0*/  STG.E desc[UR4][R8.64+0x18], R15 ;  /* 0x0000180f08007986 */ /* 0x0009e8000c101904 */
[----:B------:R-:W2:Y:S04]  /*09e0*/  LDG.E R10, desc[UR4][R4.64+0x1c] ;  /* 0x00001c04040a7981 */ /* 0x000ea8000c1e1900 */
[----:B---3--:R-:W2:Y:S01]  /*09f0*/  LDG.E R17, desc[UR4][R6.64+0x1c] ;  /* 0x00001c0406117981 */ /* 0x008ea2000c1e1900 */
[----:B------:R-:W-:Y:S01]  /*0a00*/  IADD3 R0, PT, PT, R0, 0x8, RZ ;  /* 0x0000000800007810 */ /* 0x000fe20007ffe0ff */
[----:B--2---:R-:W-:-:S05]  /*0a10*/  FADD R17, R10, R17 ;  /* 0x000000110a117221 */ /* 0x004fca0000000000 */
[----:B------:R4:W-:Y:S02]  /*0a20*/  STG.E desc[UR4][R8.64+0x1c], R17 ;  /* 0x00001c1108007986 */ /* 0x0009e4000c101904 */
.L_x_60:
[----:B------:R-:W-:Y:S05]  /*0a30*/  @!P1 EXIT ;  /* 0x000000000000994d */ /* 0x000fea0003800000 */
[----:B------:R-:W-:Y:S02]  /*0a40*/  ISETP.GE.U32.AND P0, PT, R2, 0x4, PT ;  /* 0x000000040200780c */ /* 0x000fe40003f06070 */
[----:B------:R-:W-:-:S04]  /*0a50*/  LOP3.LUT R4, R3, 0x3, RZ, 0xc0, !PT ;  /* 0x0000000303047812 */ /* 0x000fc800078ec0ff */
[----:B------:R-:W-:-:S07]  /*0a60*/  ISETP.NE.AND P1, PT, R4, RZ, PT ;  /* 0x000000ff0400720c */ /* 0x000fce0003f25270 */
[----:B------:R-:W-:Y:S06]  /*0a70*/  @!P0 BRA `(.L_x_61) ;  /* 0x00000000005c8947 */ /* 0x000fec0003800000 */
[----:B------:R-:W2:Y:S08]  /*0a80*/  LDC.64 R2, c[0x0][0x380] ;  /* 0x0000e000ff027b82 */ /* 0x000eb00000000a00 */
[----:B-1----:R-:W1:Y:S08]  /*0a90*/  LDC.64 R6, c[0x0][0x388] ;  /* 0x0000e200ff067b82 */ /* 0x002e700000000a00 */
[----:B----4-:R-:W3:Y:S01]  /*0aa0*/  LDC.64 R8, c[0x0][0x390] ;  /* 0x0000e400ff087b82 */ /* 0x010ee20000000a00 */
[----:B--2---:R-:W-:-:S05]  /*0ab0*/  IMAD.WIDE R2, R0, 0x4, R2 ;  /* 0x0000000400027825 */ /* 0x004fca00078e0202 */
[----:B------:R-:W2:Y:S01]  /*0ac0*/  LDG.E R5, desc[UR4][R2.64] ;  /* 0x0000000402057981 */ /* 0x000ea2000c1e1900 */
[----:B-1----:R-:W-:-:S05]  /*0ad0*/  IMAD.WIDE R6, R0, 0x4, R6 ;  /* 0x0000000400067825 */ /* 0x002fca00078e0206 */
[----:B0-----:R-:W2:Y:S01]  /*0ae0*/  LDG.E R10, desc[UR4][R6.64] ;  /* 0x00000004060a7981 */ /* 0x001ea2000c1e1900 */
        /* <DEDUP_REMOVED lines=16> */
.L_x_61:
[----:B------:R-:W-:Y:S05]  /*0bf0*/  @!P1 EXIT ;  /* 0x000000000000994d */ /* 0x000fea0003800000 */
[----:B--2-4-:R-:W2:Y:S01]  /*0c00*/  LDC.64 R8, c[0x0][0x390] ;  /* 0x0000e400ff087b82 */ /* 0x014ea20000000a00 */
[----:B------:R-:W-:-:S07]  /*0c10*/  IADD3 R14, PT, PT, -R4, RZ, RZ ;  /* 0x000000ff040e7210 */ /* 0x000fce0007ffe1ff */
[----:B------:R-:W3:Y:S08]  /*0c20*/  LDC.64 R12, c[0x0][0x380] ;  /* 0x0000e000ff0c7b82 */ /* 0x000ef00000000a00 */
[----:B0-----:R-:W0:Y:S02]  /*0c30*/  LDC.64 R10, c[0x0][0x388] ;  /* 0x0000e200ff0a7b82 */ /* 0x001e240000000a00 */
.L_x_62:
[----:B0-----:R-:W-:-:S04]  /*0c40*/  IMAD.WIDE R4, R0, 0x4, R10 ;  /* 0x0000000400047825 */ /* 0x001fc800078e020a */
[C---:B-1-3--:R-:W-:Y:S02]  /*0c50*/  IMAD.WIDE R6, R0.reuse, 0x4, R12 ;  /* 0x0000000400067825 */ /* 0x04afe400078e020c */
[----:B------:R-:W3:Y:S04]  /*0c60*/  LDG.E R5, desc[UR4][R4.64] ;  /* 0x0000000404057981 */ /* 0x000ee8000c1e1900 */
[----:B------:R-:W3:Y:S01]  /*0c70*/  LDG.E R6, desc[UR4][R6.64] ;  /* 0x0000000406067981 */ /* 0x000ee2000c1e1900 */
[----:B--2-4-:R-:W-:Y:S01]  /*0c80*/  IMAD.WIDE R2, R0, 0x4, R8 ;  /* 0x0000000400027825 */ /* 0x014fe200078e0208 */
[----:B------:R-:W-:Y:S02]  /*0c90*/  IADD3 R14, PT, PT, R14, 0x1, RZ ;  /* 0x000000010e0e7810 */ /* 0x000fe40007ffe0ff */
[----:B------:R-:W-:-:S02]  /*0ca0*/  IADD3 R0, PT, PT, R0, 0x1, RZ ;  /* 0x0000000100007810 */ /* 0x000fc40007ffe0ff */
[----:B------:R-:W-:Y:S01]  /*0cb0*/  ISETP.NE.AND P0, PT, R14, RZ, PT ;  /* 0x000000ff0e00720c */ /* 0x000fe20003f05270 */
[----:B---3--:R-:W-:-:S05]  /*0cc0*/  FADD R15, R6, R5 ;  /* 0x00000005060f7221 */ /* 0x008fca0000000000 */
[----:B------:R4:W-:Y:S07]  /*0cd0*/  STG.E desc[UR4][R2.64], R15 ;  /* 0x0000000f02007986 */ /* 0x0009ee000c101904 */
[----:B------:R-:W-:Y:S05]  /*0ce0*/  @P0 BRA `(.L_x_62) ;  /* 0xfffffffc00d40947 */ /* 0x000fea000383ffff */
[----:B------:R-:W-:Y:S05]  /*0cf0*/  EXIT ;  /* 0x000000000000794d */ /* 0x000fea0003800000 */
.L_x_63:
        /* <DEDUP_REMOVED lines=16> */
.L_x_84:


//--------------------- .text._Z19gridStrideVectorSumPfS_S_i --------------------------
	.section	.text._Z19gridStrideVectorSumPfS_S_i,"ax",@progbits
	.align	128
        .global         _Z19gridStrideVectorSumPfS_S_i
        .type           _Z19gridStrideVectorSumPfS_S_i,@function
        .size           _Z19gridStrideVectorSumPfS_S_i,(.L_x_85 - _Z19gridStrideVectorSumPfS_S_i)
        .other          _Z19gridStrideVectorSumPfS_S_i,@"STO_CUDA_ENTRY STV_DEFAULT"
_Z19gridStrideVectorSumPfS_S_i:
.text._Z19gridStrideVectorSumPfS_S_i:
[----:B------:R-:W-:Y:S01]  /*0000*/  LDC R1, c[0x0][0x37c] ;  /* 0x0000df00ff017b82 */ /* 0x000fe20000000800 */
[----:B------:R-:W0:Y:S07]  /*0010*/  S2R R3, SR_TID.X ;  /* 0x0000000000037919 */ /* 0x000e2e0000002100 */
[----:B------:R-:W0:Y:S01]  /*0020*/  S2UR UR4, SR_CTAID.X ;  /* 0x00000000000479c3 */ /* 0x000e220000002500 */
[----:B------:R-:W1:Y:S07]  /*0030*/  LDCU UR6, c[0x0][0x398] ;  /* 0x00007300ff0677ac */ /* 0x000e6e0008000800 */
[----:B------:R-:W0:Y:S01]  /*0040*/  LDC R0, c[0x0][0x360] ;  /* 0x0000d800ff007b82 */ /* 0x000e220000000800 */
[----:B------:R-:W2:Y:S01]  /*0050*/  LDCU UR5, c[0x0][0x370] ;  /* 0x00006e00ff0577ac */ /* 0x000ea20008000800 */
[----:B0-----:R-:W-:-:S02]  /*0060*/  IMAD R3, R0, UR4, R3 ;  /* 0x0000000400037c24 */ /* 0x001fc4000f8e0203 */
[----:B--2---:R-:W-:-:S03]  /*0070*/  IMAD R0, R0, UR5, RZ ;  /* 0x0000000500007c24 */ /* 0x004fc6000f8e02ff */
[----:B-1----:R-:W-:-:S13]  /*0080*/  ISETP.GE.AND P0, PT, R3, UR6, PT ;  /* 0x0000000603007c0c */ /* 0x002fda000bf06270 */
[----:B------:R-:W-:Y:S05]  /*0090*/  @P0 EXIT ;  /* 0x000000000000094d */ /* 0x000fea0003800000 */
[----:B------:R-:W0:Y:S01]  /*00a0*/  I2F.U32.RP R8, R0 ;  /* 0x0000000000087306 */ /* 0x000e220000209000 */
[----:B------:R-:W-:Y:S01]  /*00b0*/  IADD3 R2, PT, PT, R0, R3, RZ ;  /* 0x0000000300027210 */ /* 0x000fe20007ffe0ff */
[----:B------:R-:W1:Y:S01]  /*00c0*/  LDCU.64 UR4, c[0x0][0x358] ;  /* 0x00006b00ff0477ac */ /* 0x000e620008000a00 */
[----:B------:R-:W-:Y:S01]  /*00d0*/  IADD3 R9, PT, PT, RZ, -R0, RZ ;  /* 0x80000000ff097210 */ /* 0x000fe20007ffe0ff */
[----:B------:R-:W-:Y:S01]  /*00e0*/  BSSY.RECONVERGENT B0, `(.L_x_64) ;  /* 0x000002b000007945 */ /* 0x000fe20003800200 */
[C---:B------:R-:W-:Y:S02]  /*00f0*/  ISETP.GE.AND P0, PT, R2.reuse, UR6, PT ;  /* 0x0000000602007c0c */ /* 0x040fe4000bf06270 */
[----:B------:R-:W-:Y:S02]  /*0100*/  VIMNMX R7, PT, PT, R2, UR6, !PT ;  /* 0x0000000602077c48 */ /* 0x000fe4000ffe0100 */
        /* <DEDUP_REMOVED lines=29> */
.L_x_66:
[----:B--2---:R-:W-:-:S04]  /*02e0*/  IMAD.WIDE R12, R3, 0x4, R8 ;  /* 0x00000004030c7825 */ /* 0x004fc800078e0208 */
[C---:B-1----:R-:W-:Y:S02]  /*02f0*/  IMAD.WIDE R14, R3.reuse, 0x4, R6 ;  /* 0x00000004030e7825 */ /* 0x042fe400078e0206 */
[----:B------:R-:W2:Y:S04]  /*0300*/  LDG.E R13, desc[UR4][R12.64] ;  /* 0x000000040c0d7981 */ /* 0x000ea8000c1e1900 */
[----:B------:R-:W2:Y:S01]  /*0310*/  LDG.E R14, desc[UR4][R14.64] ;  /* 0x000000040e0e7981 */ /* 0x000ea2000c1e1900 */
[----:B0--3--:R-:W-:Y:S01]  /*0320*/  IMAD.WIDE R10, R3, 0x4, R4 ;  /* 0x00000004030a7825 */ /* 0x009fe200078e0204 */
[----:B------:R-:W-:Y:S02]  /*0330*/  IADD3 R2, PT, PT, R2, 0x1, RZ ;  /* 0x0000000102027810 */ /* 0x000fe40007ffe0ff */
[----:B------:R-:W-:-:S02]  /*0340*/  IADD3 R3, PT, PT, R0, R3, RZ ;  /* 0x0000000300037210 */ /* 0x000fc40007ffe0ff */
[----:B------:R-:W-:Y:S01]  /*0350*/  ISETP.NE.AND P0, PT, R2, RZ, PT ;  /* 0x000000ff0200720c */ /* 0x000fe20003f05270 */
[----:B--2---:R-:W-:-:S05]  /*0360*/  FADD R17, R14, R13 ;  /* 0x0000000d0e117221 */ /* 0x004fca0000000000 */
[----:B------:R3:W-:Y:S07]  /*0370*/  STG.E desc[UR4][R10.64], R17 ;  /* 0x000000110a007986 */ /* 0x0007ee000c101904 */
[----:B------:R-:W-:Y:S05]  /*0380*/  @P0 BRA `(.L_x_66) ;  /* 0xfffffffc00d40947 */ /* 0x000fea000383ffff */
.L_x_65:
[----:B------:R-:W-:Y:S05]  /*0390*/  BSYNC.RECONVERGENT B0 ;  /* 0x0000000000007941 */ /* 0x000fea0003800200 */
.L_x_64:
[----:B------:R-:W-:Y:S05]  /*03a0*/  @!P1 EXIT ;  /* 0x000000000000994d */ /* 0x000fea0003800000 */
.L_x_67:
[----:B------:R-:W3:Y:S08]  /*03b0*/  LDC.64 R4, c[0x0][0x380] ;  /* 0x0000e000ff047b82 */ /* 0x000ef00000000a00 */
[----:B------:R-:W0:Y:S01]  /*03c0*/  LDC.64 R6, c[0x0][0x388] ;  /* 0x0000e200ff067b82 */ /* 0x000e220000000a00 */
[----:B---3--:R-:W-:-:S07]  /*03d0*/  IMAD.WIDE R10, R3, 0x4, R4 ;  /* 0x00000004030a7825 */ /* 0x008fce00078e0204 */
[----:B------:R-:W1:Y:S01]  /*03e0*/  LDC.64 R4, c[0x0][0x390] ;  /* 0x0000e400ff047b82 */ /* 0x000e620000000a00 */
[----:B--2---:R-:W2:Y:S01]  /*03f0*/  LDG.E R2, desc[UR4][R10.64] ;  /* 0x000000040a027981 */ /* 0x004ea2000c1e1900 */
[----:B0-----:R-:W-:-:S05]  /*0400*/  IMAD.WIDE R12, R3, 0x4, R6 ;  /* 0x00000004030c7825 */ /* 0x001fca00078e0206 */
[----:B------:R-:W2:Y:S01]  /*0410*/  LDG.E R7, desc[UR4][R12.64] ;  /* 0x000000040c077981 */ /* 0x000ea2000c1e1900 */
[----:B-1----:R-:W-:-:S04]  /*0420*/  IMAD.WIDE R16, R3, 0x4, R4 ;  /* 0x0000000403107825 */ /* 0x002fc800078e0204 */
[----:B------:R-:W-:-:S04]  /*0430*/  IMAD.WIDE R4, R0, 0x4, R10 ;  /* 0x0000000400047825 */ /* 0x000fc800078e020a */
        /* <DEDUP_REMOVED lines=26> */
.L_x_68:
        /* <DEDUP_REMOVED lines=10> */
.L_x_85:


//--------------------- .text._Z9vectorSumPfS_S_i --------------------------
	.section	.text._Z9vectorSumPfS_S_i,"ax",@progbits
	.align	128
        .global         _Z9vectorSumPfS_S_i
        .type           _Z9vectorSumPfS_S_i,@function
        .size           _Z9vectorSumPfS_S_i,(.L_x_86 - _Z9vectorSumPfS_S_i)
        .other          _Z9vectorSumPfS_S_i,@"STO_CUDA_ENTRY STV_DEFAULT"
_Z9vectorSumPfS_S_i:
.text._Z9vectorSumPfS_S_i:
        /* <DEDUP_REMOVED lines=13> */
[----:B-1----:R-:W4:Y:S01]  /*00d0*/  LDG.E R2, desc[UR4][R2.64] ;  /* 0x0000000402027981 */ /* 0x002f22000c1e1900 */
[----:B--2---:R-:W-:-:S06]  /*00e0*/  IMAD.WIDE R4, R9, 0x4, R4 ;  /* 0x0000000409047825 */ /* 0x004fcc00078e0204 */
[----:B------:R-:W4:Y:S01]  /*00f0*/  LDG.E R5, desc[UR4][R4.64] ;  /* 0x0000000404057981 */ /* 0x000f22000c1e1900 */
[----:B---3--:R-:W-:-:S04]  /*0100*/  IMAD.WIDE R6, R9, 0x4, R6 ;  /* 0x0000000409067825 */ /* 0x008fc800078e0206 */
[----:B----4-:R-:W-:-:S05]  /*0110*/  FADD R9, R2, R5 ;  /* 0x0000000502097221 */ /* 0x010fca0000000000 */
[----:B------:R-:W-:Y:S01]  /*0120*/  STG.E desc[UR4][R6.64], R9 ;  /* 0x0000000906007986 */ /* 0x000fe2000c101904 */
[----:B------:R-:W-:Y:S05]  /*0130*/  EXIT ;  /* 0x000000000000794d */ /* 0x000fea0003800000 */
.L_x_69:
        /* <DEDUP_REMOVED lines=12> */
.L_x_86:


//--------------------- .nv.shared.reserved.0     --------------------------
	.section	.nv.shared.reserved.0,"aw",@nobits
	.weak		__nv_reservedSMEM_offset_0_alias
	.size		__nv_reservedSMEM_offset_0_alias, 0, 64
	.other		__nv_reservedSMEM_offset_0_alias,@"STO_CUDA_RESERVED_SHARED STV_DEFAULT"
__nv_reservedSMEM_offset_0_alias:
	.zero		0
	.zero		64


//--------------------- .nv.constant0._Z12vectorAddFP8PKfS0_P13__nv_fp8_e4m3i --------------------------
	.section	.nv.constant0._Z12vectorAddFP8PKfS0_P13__nv_fp8_e4m3i,"a",@progbits
	.sectionflags	@""
	.align	4
.nv.constant0._Z12vectorAddFP8PKfS0_P13__nv_fp8_e4m3i:
	.zero		924


//--------------------- .nv.constant0._Z20writeOnlyUncoalescedPfi --------------------------
	.section	.nv.constant0._Z20writeOnlyUncoalescedPfi,"a",@progbits
	.sectionflags	@""
	.align	4
.nv.constant0._Z20writeOnlyUncoalescedPfi:
	.zero		908


//--------------------- .nv.constant0._Z18writeOnlyCoalescedPfi --------------------------
	.section	.nv.constant0._Z18writeOnlyCoalescedPfi,"a",@progbits
	.sectionflags	@""
	.align	4
.nv.constant0._Z18writeOnlyCoalescedPfi:
	.zero		908


//--------------------- .nv.constant0._Z28vectorSumVectorizedNoPaddingPfS_S_i --------------------------
	.section	.nv.constant0._Z28vectorSumVectorizedNoPaddingPfS_S_i,"a",@progbits
	.sectionflags	@""
	.align	4
.nv.constant0._Z28vectorSumVectorizedNoPaddingPfS_S_i:
	.zero		924


//--------------------- .nv.constant0._Z17vectorSumGridILP4PfS_S_i --------------------------
	.section	.nv.constant0._Z17vectorSumGridILP4PfS_S_i,"a",@progbits
	.sectionflags	@""
	.align	4
.nv.constant0._Z17vectorSumGridILP4PfS_S_i:
	.zero		924


//--------------------- .nv.constant0._Z17vectorSumGridILP2PfS_S_i --------------------------
	.section	.nv.constant0._Z17vectorSumGridILP2PfS_S_i,"a",@progbits
	.sectionflags	@""
	.align	4
.nv.constant0._Z17vectorSumGridILP2PfS_S_i:
	.zero		924


//--------------------- .nv.constant0._Z12vectorSumILPPfS_S_i --------------------------
	.section	.nv.constant0._Z12vectorSumILPPfS_S_i,"a",@progbits
	.sectionflags	@""
	.align	4
.nv.constant0._Z12vectorSumILPPfS_S_i:
	.zero		924


//--------------------- .nv.constant0._Z20vectorAddPTX_LastUsePfS_S_i --------------------------
	.section	.nv.constant0._Z20vectorAddPTX_LastUsePfS_S_i,"a",@progbits
	.sectionflags	@""
	.align	4
.nv.constant0._Z20vectorAddPTX_LastUsePfS_S_i:
	.zero		924


//--------------------- .nv.constant0._Z26vectorAddPTX_CacheStreamedPfS_S_i --------------------------
	.section	.nv.constant0._Z26vectorAddPTX_CacheStreamedPfS_S_i,"a",@progbits
	.sectionflags	@""
	.align	4
.nv.constant0._Z26vectorAddPTX_CacheStreamedPfS_S_i:
	.zero		924


//--------------------- .nv.constant0._Z17vectorSumReadOnlyPfS_S_i --------------------------
	.section	.nv.constant0._Z17vectorSumReadOnlyPfS_S_i,"a",@progbits
	.sectionflags	@""
	.align	4
.nv.constant0._Z17vectorSumReadOnlyPfS_S_i:
	.zero		924


//--------------------- .nv.constant0._Z18vectorSumWriteOnlyPfi --------------------------
	.section	.nv.constant0._Z18vectorSumWriteOnlyPfi,"a",@progbits
	.sectionflags	@""
	.align	4
.nv.constant0._Z18vectorSumWriteOnlyPfi:
	.zero		908


//--------------------- .nv.constant0._Z27ILP4VectorizedGridVectorSumPfS_S_i --------------------------
	.section	.nv.constant0._Z27ILP4VectorizedGridVectorSumPfS_S_i,"a",@progbits
	.sectionflags	@""
	.align	4
.nv.constant0._Z27ILP4VectorizedGridVectorSumPfS_S_i:
	.zero		924


//--------------------- .nv.constant0._Z27ILP2VectorizedGridVectorSumPfS_S_i --------------------------
	.section	.nv.constant0._Z27ILP2VectorizedGridVectorSumPfS_S_i,"a",@progbits
	.sectionflags	@""
	.align	4
.nv.constant0._Z27ILP2VectorizedGridVectorSumPfS_S_i:
	.zero		924


//--------------------- .nv.constant0._Z23gridVectorizedVectorSumPfS_S_i --------------------------
	.section	.nv.constant0._Z23gridVectorizedVectorSumPfS_S_i,"a",@progbits
	.sectionflags	@""
	.align	4
.nv.constant0._Z23gridVectorizedVectorSumPfS_S_i:
	.zero		924


//--------------------- .nv.constant0._Z19vectorizedVectorSumPfS_S_i --------------------------
	.section	.nv.constant0._Z19vectorizedVectorSumPfS_S_i,"a",@progbits
	.sectionflags	@""
	.align	4
.nv.constant0._Z19vectorizedVectorSumPfS_S_i:
	.zero		924


//--------------------- .nv.constant0._Z19gridStrideVectorSumPfS_S_i --------------------------
	.section	.nv.constant0._Z19gridStrideVectorSumPfS_S_i,"a",@progbits
	.sectionflags	@""
	.align	4
.nv.constant0._Z19gridStrideVectorSumPfS_S_i:
	.zero		924


//--------------------- .nv.constant0._Z9vectorSumPfS_S_i --------------------------
	.section	.nv.constant0._Z9vectorSumPfS_S_i,"a",@progbits
	.sectionflags	@""
	.align	4
.nv.constant0._Z9vectorSumPfS_S_i:
	.zero		924


//--------------------- SYMBOLS --------------------------

	.type		.nv.reservedSmem.offset0,@object
	.size		.nv.reservedSmem.offset0,0x4
